//
// Generated by NVIDIA NVVM Compiler
//
// Compiler Build ID: CL-36424714
// Cuda compilation tools, release 13.0, V13.0.88
// Based on NVVM 20.0.0
//

.version 9.0
.target sm_100
.address_size 64

	// .globl	_Z22compute_forces_nsquarePKfS0_S0_PfS1_iff

.visible .entry _Z22compute_forces_nsquarePKfS0_S0_PfS1_iff(
	.param .u64 .ptr .align 1 _Z22compute_forces_nsquarePKfS0_S0_PfS1_iff_param_0,
	.param .u64 .ptr .align 1 _Z22compute_forces_nsquarePKfS0_S0_PfS1_iff_param_1,
	.param .u64 .ptr .align 1 _Z22compute_forces_nsquarePKfS0_S0_PfS1_iff_param_2,
	.param .u64 .ptr .align 1 _Z22compute_forces_nsquarePKfS0_S0_PfS1_iff_param_3,
	.param .u64 .ptr .align 1 _Z22compute_forces_nsquarePKfS0_S0_PfS1_iff_param_4,
	.param .u32 _Z22compute_forces_nsquarePKfS0_S0_PfS1_iff_param_5,
	.param .f32 _Z22compute_forces_nsquarePKfS0_S0_PfS1_iff_param_6,
	.param .f32 _Z22compute_forces_nsquarePKfS0_S0_PfS1_iff_param_7
)
{
	.reg .pred 	%p<33>;
	.reg .b32 	%r<45>;
	.reg .b32 	%f<356>;
	.reg .b64 	%rd<66>;

	ld.param.u64 	%rd30, [_Z22compute_forces_nsquarePKfS0_S0_PfS1_iff_param_0];
	ld.param.u64 	%rd31, [_Z22compute_forces_nsquarePKfS0_S0_PfS1_iff_param_1];
	ld.param.u64 	%rd32, [_Z22compute_forces_nsquarePKfS0_S0_PfS1_iff_param_2];
	ld.param.u64 	%rd28, [_Z22compute_forces_nsquarePKfS0_S0_PfS1_iff_param_3];
	ld.param.u64 	%rd29, [_Z22compute_forces_nsquarePKfS0_S0_PfS1_iff_param_4];
	ld.param.u32 	%r24, [_Z22compute_forces_nsquarePKfS0_S0_PfS1_iff_param_5];
	ld.param.f32 	%f130, [_Z22compute_forces_nsquarePKfS0_S0_PfS1_iff_param_6];
	ld.param.f32 	%f131, [_Z22compute_forces_nsquarePKfS0_S0_PfS1_iff_param_7];
	cvta.to.global.u64 	%rd1, %rd32;
	cvta.to.global.u64 	%rd2, %rd31;
	cvta.to.global.u64 	%rd3, %rd30;
	mov.u32 	%r25, %ctaid.x;
	mov.u32 	%r26, %ntid.x;
	mov.u32 	%r27, %tid.x;
	mad.lo.s32 	%r1, %r25, %r26, %r27;
	setp.ge.s32 	%p1, %r1, %r24;
	@%p1 bra 	$L__BB0_51;
	mul.wide.s32 	%rd33, %r1, 4;
	add.s64 	%rd34, %rd3, %rd33;
	ld.global.nc.f32 	%f1, [%rd34];
	add.s64 	%rd35, %rd2, %rd33;
	ld.global.nc.f32 	%f2, [%rd35];
	setp.lt.s32 	%p2, %r1, 1;
	mov.f32 	%f306, 0f00000000;
	mov.b32 	%r43, 0;
	mov.f32 	%f307, %f306;
	@%p2 bra 	$L__BB0_23;
	min.s32 	%r30, %r1, %r24;
	max.s32 	%r43, %r30, 1;
	setp.lt.s32 	%p3, %r30, 4;
	mov.f32 	%f307, 0f00000000;
	mov.b32 	%r38, 0;
	mov.f32 	%f306, %f307;
	@%p3 bra 	$L__BB0_13;
	and.b32  	%r38, %r43, 2147483644;
	neg.s32 	%r36, %r38;
	add.s64 	%rd62, %rd3, 8;
	add.s64 	%rd61, %rd2, 8;
	add.s64 	%rd60, %rd1, 8;
	mov.f32 	%f307, 0f00000000;
$L__BB0_4:
	.pragma "nounroll";
	ld.global.nc.f32 	%f136, [%rd62+-8];
	sub.f32 	%f5, %f136, %f1;
	ld.global.nc.f32 	%f137, [%rd61+-8];
	sub.f32 	%f6, %f137, %f2;
	mul.f32 	%f138, %f6, %f6;
	fma.rn.f32 	%f139, %f5, %f5, %f138;
	add.f32 	%f7, %f130, %f139;
	setp.leu.f32 	%p4, %f7, 0f2EDBE6FF;
	@%p4 bra 	$L__BB0_6;
	rsqrt.approx.f32 	%f140, %f7;
	mul.f32 	%f141, %f140, %f140;
	mul.f32 	%f142, %f140, %f141;
	ld.global.nc.f32 	%f143, [%rd60+-8];
	mul.f32 	%f144, %f131, %f143;
	mul.f32 	%f145, %f144, %f142;
	min.f32 	%f146, %f145, 0f501502F9;
	fma.rn.f32 	%f306, %f5, %f146, %f306;
	fma.rn.f32 	%f307, %f6, %f146, %f307;
$L__BB0_6:
	ld.global.nc.f32 	%f147, [%rd62+-4];
	sub.f32 	%f12, %f147, %f1;
	ld.global.nc.f32 	%f148, [%rd61+-4];
	sub.f32 	%f13, %f148, %f2;
	mul.f32 	%f149, %f13, %f13;
	fma.rn.f32 	%f150, %f12, %f12, %f149;
	add.f32 	%f14, %f130, %f150;
	setp.leu.f32 	%p5, %f14, 0f2EDBE6FF;
	@%p5 bra 	$L__BB0_8;
	rsqrt.approx.f32 	%f151, %f14;
	mul.f32 	%f152, %f151, %f151;
	mul.f32 	%f153, %f151, %f152;
	ld.global.nc.f32 	%f154, [%rd60+-4];
	mul.f32 	%f155, %f131, %f154;
	mul.f32 	%f156, %f155, %f153;
	min.f32 	%f157, %f156, 0f501502F9;
	fma.rn.f32 	%f306, %f12, %f157, %f306;
	fma.rn.f32 	%f307, %f13, %f157, %f307;
$L__BB0_8:
	ld.global.nc.f32 	%f158, [%rd62];
	sub.f32 	%f19, %f158, %f1;
	ld.global.nc.f32 	%f159, [%rd61];
	sub.f32 	%f20, %f159, %f2;
	mul.f32 	%f160, %f20, %f20;
	fma.rn.f32 	%f161, %f19, %f19, %f160;
	add.f32 	%f21, %f130, %f161;
	setp.leu.f32 	%p6, %f21, 0f2EDBE6FF;
	@%p6 bra 	$L__BB0_10;
	rsqrt.approx.f32 	%f162, %f21;
	mul.f32 	%f163, %f162, %f162;
	mul.f32 	%f164, %f162, %f163;
	ld.global.nc.f32 	%f165, [%rd60];
	mul.f32 	%f166, %f131, %f165;
	mul.f32 	%f167, %f166, %f164;
	min.f32 	%f168, %f167, 0f501502F9;
	fma.rn.f32 	%f306, %f19, %f168, %f306;
	fma.rn.f32 	%f307, %f20, %f168, %f307;
$L__BB0_10:
	ld.global.nc.f32 	%f169, [%rd62+4];
	sub.f32 	%f26, %f169, %f1;
	ld.global.nc.f32 	%f170, [%rd61+4];
	sub.f32 	%f27, %f170, %f2;
	mul.f32 	%f171, %f27, %f27;
	fma.rn.f32 	%f172, %f26, %f26, %f171;
	add.f32 	%f28, %f130, %f172;
	setp.leu.f32 	%p7, %f28, 0f2EDBE6FF;
	@%p7 bra 	$L__BB0_12;
	rsqrt.approx.f32 	%f173, %f28;
	mul.f32 	%f174, %f173, %f173;
	mul.f32 	%f175, %f173, %f174;
	ld.global.nc.f32 	%f176, [%rd60+4];
	mul.f32 	%f177, %f131, %f176;
	mul.f32 	%f178, %f177, %f175;
	min.f32 	%f179, %f178, 0f501502F9;
	fma.rn.f32 	%f306, %f26, %f179, %f306;
	fma.rn.f32 	%f307, %f27, %f179, %f307;
$L__BB0_12:
	add.s32 	%r36, %r36, 4;
	add.s64 	%rd62, %rd62, 16;
	add.s64 	%rd61, %rd61, 16;
	add.s64 	%rd60, %rd60, 16;
	setp.ne.s32 	%p8, %r36, 0;
	@%p8 bra 	$L__BB0_4;
$L__BB0_13:
	and.b32  	%r8, %r43, 3;
	setp.eq.s32 	%p9, %r8, 0;
	@%p9 bra 	$L__BB0_23;
	setp.eq.s32 	%p10, %r8, 1;
	@%p10 bra 	$L__BB0_20;
	mul.wide.u32 	%rd36, %r38, 4;
	add.s64 	%rd13, %rd3, %rd36;
	ld.global.nc.f32 	%f181, [%rd13];
	sub.f32 	%f37, %f181, %f1;
	add.s64 	%rd14, %rd2, %rd36;
	ld.global.nc.f32 	%f182, [%rd14];
	sub.f32 	%f38, %f182, %f2;
	mul.f32 	%f183, %f38, %f38;
	fma.rn.f32 	%f184, %f37, %f37, %f183;
	add.f32 	%f39, %f130, %f184;
	setp.leu.f32 	%p11, %f39, 0f2EDBE6FF;
	add.s64 	%rd15, %rd1, %rd36;
	@%p11 bra 	$L__BB0_17;
	rsqrt.approx.f32 	%f185, %f39;
	mul.f32 	%f186, %f185, %f185;
	mul.f32 	%f187, %f185, %f186;
	ld.global.nc.f32 	%f188, [%rd15];
	mul.f32 	%f189, %f131, %f188;
	mul.f32 	%f190, %f189, %f187;
	min.f32 	%f191, %f190, 0f501502F9;
	fma.rn.f32 	%f306, %f37, %f191, %f306;
	fma.rn.f32 	%f307, %f38, %f191, %f307;
$L__BB0_17:
	ld.global.nc.f32 	%f192, [%rd13+4];
	sub.f32 	%f44, %f192, %f1;
	ld.global.nc.f32 	%f193, [%rd14+4];
	sub.f32 	%f45, %f193, %f2;
	mul.f32 	%f194, %f45, %f45;
	fma.rn.f32 	%f195, %f44, %f44, %f194;
	add.f32 	%f46, %f130, %f195;
	setp.leu.f32 	%p12, %f46, 0f2EDBE6FF;
	@%p12 bra 	$L__BB0_19;
	rsqrt.approx.f32 	%f196, %f46;
	mul.f32 	%f197, %f196, %f196;
	mul.f32 	%f198, %f196, %f197;
	ld.global.nc.f32 	%f199, [%rd15+4];
	mul.f32 	%f200, %f131, %f199;
	mul.f32 	%f201, %f200, %f198;
	min.f32 	%f202, %f201, 0f501502F9;
	fma.rn.f32 	%f306, %f44, %f202, %f306;
	fma.rn.f32 	%f307, %f45, %f202, %f307;
$L__BB0_19:
	add.s32 	%r38, %r38, 2;
$L__BB0_20:
	and.b32  	%r32, %r43, 1;
	setp.eq.b32 	%p13, %r32, 1;
	not.pred 	%p14, %p13;
	@%p14 bra 	$L__BB0_23;
	mul.wide.u32 	%rd37, %r38, 4;
	add.s64 	%rd38, %rd3, %rd37;
	ld.global.nc.f32 	%f203, [%rd38];
	sub.f32 	%f55, %f203, %f1;
	add.s64 	%rd39, %rd2, %rd37;
	ld.global.nc.f32 	%f204, [%rd39];
	sub.f32 	%f56, %f204, %f2;
	mul.f32 	%f205, %f56, %f56;
	fma.rn.f32 	%f206, %f55, %f55, %f205;
	add.f32 	%f57, %f130, %f206;
	setp.leu.f32 	%p15, %f57, 0f2EDBE6FF;
	@%p15 bra 	$L__BB0_23;
	rsqrt.approx.f32 	%f207, %f57;
	mul.f32 	%f208, %f207, %f207;
	mul.f32 	%f209, %f207, %f208;
	add.s64 	%rd41, %rd1, %rd37;
	ld.global.nc.f32 	%f210, [%rd41];
	mul.f32 	%f211, %f131, %f210;
	mul.f32 	%f212, %f211, %f209;
	min.f32 	%f213, %f212, 0f501502F9;
	fma.rn.f32 	%f306, %f55, %f213, %f306;
	fma.rn.f32 	%f307, %f56, %f213, %f307;
$L__BB0_23:
	setp.ge.s32 	%p16, %r43, %r24;
	@%p16 bra 	$L__BB0_28;
	setp.eq.s32 	%p17, %r1, %r43;
	@%p17 bra 	$L__BB0_27;
	mul.wide.u32 	%rd42, %r43, 4;
	add.s64 	%rd43, %rd3, %rd42;
	ld.global.nc.f32 	%f214, [%rd43];
	sub.f32 	%f62, %f214, %f1;
	add.s64 	%rd44, %rd2, %rd42;
	ld.global.nc.f32 	%f215, [%rd44];
	sub.f32 	%f63, %f215, %f2;
	mul.f32 	%f216, %f63, %f63;
	fma.rn.f32 	%f217, %f62, %f62, %f216;
	add.f32 	%f64, %f130, %f217;
	setp.leu.f32 	%p18, %f64, 0f2EDBE6FF;
	@%p18 bra 	$L__BB0_27;
	rsqrt.approx.f32 	%f218, %f64;
	mul.f32 	%f219, %f218, %f218;
	mul.f32 	%f220, %f218, %f219;
	add.s64 	%rd46, %rd1, %rd42;
	ld.global.nc.f32 	%f221, [%rd46];
	mul.f32 	%f222, %f131, %f221;
	mul.f32 	%f223, %f222, %f220;
	min.f32 	%f224, %f223, 0f501502F9;
	fma.rn.f32 	%f306, %f62, %f224, %f306;
	fma.rn.f32 	%f307, %f63, %f224, %f307;
$L__BB0_27:
	add.s32 	%r43, %r43, 1;
$L__BB0_28:
	setp.ge.s32 	%p19, %r43, %r24;
	@%p19 bra 	$L__BB0_50;
	sub.s32 	%r14, %r24, %r43;
	sub.s32 	%r33, %r43, %r24;
	setp.gt.u32 	%p20, %r33, -4;
	@%p20 bra 	$L__BB0_40;
	and.b32  	%r34, %r14, -4;
	neg.s32 	%r41, %r34;
	mul.wide.u32 	%rd47, %r43, 4;
	add.s64 	%rd48, %rd47, 8;
	add.s64 	%rd65, %rd3, %rd48;
	add.s64 	%rd64, %rd2, %rd48;
	add.s64 	%rd63, %rd1, %rd48;
$L__BB0_31:
	.pragma "nounroll";
	ld.global.nc.f32 	%f226, [%rd65+-8];
	sub.f32 	%f73, %f226, %f1;
	ld.global.nc.f32 	%f227, [%rd64+-8];
	sub.f32 	%f74, %f227, %f2;
	mul.f32 	%f228, %f74, %f74;
	fma.rn.f32 	%f229, %f73, %f73, %f228;
	add.f32 	%f75, %f130, %f229;
	setp.leu.f32 	%p21, %f75, 0f2EDBE6FF;
	@%p21 bra 	$L__BB0_33;
	rsqrt.approx.f32 	%f230, %f75;
	mul.f32 	%f231, %f230, %f230;
	mul.f32 	%f232, %f230, %f231;
	ld.global.nc.f32 	%f233, [%rd63+-8];
	mul.f32 	%f234, %f131, %f233;
	mul.f32 	%f235, %f234, %f232;
	min.f32 	%f236, %f235, 0f501502F9;
	fma.rn.f32 	%f306, %f73, %f236, %f306;
	fma.rn.f32 	%f307, %f74, %f236, %f307;
$L__BB0_33:
	ld.global.nc.f32 	%f237, [%rd65+-4];
	sub.f32 	%f80, %f237, %f1;
	ld.global.nc.f32 	%f238, [%rd64+-4];
	sub.f32 	%f81, %f238, %f2;
	mul.f32 	%f239, %f81, %f81;
	fma.rn.f32 	%f240, %f80, %f80, %f239;
	add.f32 	%f82, %f130, %f240;
	setp.leu.f32 	%p22, %f82, 0f2EDBE6FF;
	@%p22 bra 	$L__BB0_35;
	rsqrt.approx.f32 	%f241, %f82;
	mul.f32 	%f242, %f241, %f241;
	mul.f32 	%f243, %f241, %f242;
	ld.global.nc.f32 	%f244, [%rd63+-4];
	mul.f32 	%f245, %f131, %f244;
	mul.f32 	%f246, %f245, %f243;
	min.f32 	%f247, %f246, 0f501502F9;
	fma.rn.f32 	%f306, %f80, %f247, %f306;
	fma.rn.f32 	%f307, %f81, %f247, %f307;
$L__BB0_35:
	ld.global.nc.f32 	%f248, [%rd65];
	sub.f32 	%f87, %f248, %f1;
	ld.global.nc.f32 	%f249, [%rd64];
	sub.f32 	%f88, %f249, %f2;
	mul.f32 	%f250, %f88, %f88;
	fma.rn.f32 	%f251, %f87, %f87, %f250;
	add.f32 	%f89, %f130, %f251;
	setp.leu.f32 	%p23, %f89, 0f2EDBE6FF;
	@%p23 bra 	$L__BB0_37;
	rsqrt.approx.f32 	%f252, %f89;
	mul.f32 	%f253, %f252, %f252;
	mul.f32 	%f254, %f252, %f253;
	ld.global.nc.f32 	%f255, [%rd63];
	mul.f32 	%f256, %f131, %f255;
	mul.f32 	%f257, %f256, %f254;
	min.f32 	%f258, %f257, 0f501502F9;
	fma.rn.f32 	%f306, %f87, %f258, %f306;
	fma.rn.f32 	%f307, %f88, %f258, %f307;
$L__BB0_37:
	ld.global.nc.f32 	%f259, [%rd65+4];
	sub.f32 	%f94, %f259, %f1;
	ld.global.nc.f32 	%f260, [%rd64+4];
	sub.f32 	%f95, %f260, %f2;
	mul.f32 	%f261, %f95, %f95;
	fma.rn.f32 	%f262, %f94, %f94, %f261;
	add.f32 	%f96, %f130, %f262;
	setp.leu.f32 	%p24, %f96, 0f2EDBE6FF;
	@%p24 bra 	$L__BB0_39;
	rsqrt.approx.f32 	%f263, %f96;
	mul.f32 	%f264, %f263, %f263;
	mul.f32 	%f265, %f263, %f264;
	ld.global.nc.f32 	%f266, [%rd63+4];
	mul.f32 	%f267, %f131, %f266;
	mul.f32 	%f268, %f267, %f265;
	min.f32 	%f269, %f268, 0f501502F9;
	fma.rn.f32 	%f306, %f94, %f269, %f306;
	fma.rn.f32 	%f307, %f95, %f269, %f307;
$L__BB0_39:
	add.s32 	%r43, %r43, 4;
	add.s32 	%r41, %r41, 4;
	add.s64 	%rd65, %rd65, 16;
	add.s64 	%rd64, %rd64, 16;
	add.s64 	%rd63, %rd63, 16;
	setp.ne.s32 	%p25, %r41, 0;
	@%p25 bra 	$L__BB0_31;
$L__BB0_40:
	and.b32  	%r21, %r14, 3;
	setp.eq.s32 	%p26, %r21, 0;
	@%p26 bra 	$L__BB0_50;
	setp.eq.s32 	%p27, %r21, 1;
	@%p27 bra 	$L__BB0_47;
	mul.wide.u32 	%rd49, %r43, 4;
	add.s64 	%rd25, %rd3, %rd49;
	ld.global.nc.f32 	%f271, [%rd25];
	sub.f32 	%f105, %f271, %f1;
	add.s64 	%rd26, %rd2, %rd49;
	ld.global.nc.f32 	%f272, [%rd26];
	sub.f32 	%f106, %f272, %f2;
	mul.f32 	%f273, %f106, %f106;
	fma.rn.f32 	%f274, %f105, %f105, %f273;
	add.f32 	%f107, %f130, %f274;
	setp.leu.f32 	%p28, %f107, 0f2EDBE6FF;
	add.s64 	%rd27, %rd1, %rd49;
	@%p28 bra 	$L__BB0_44;
	rsqrt.approx.f32 	%f275, %f107;
	mul.f32 	%f276, %f275, %f275;
	mul.f32 	%f277, %f275, %f276;
	ld.global.nc.f32 	%f278, [%rd27];
	mul.f32 	%f279, %f131, %f278;
	mul.f32 	%f280, %f279, %f277;
	min.f32 	%f281, %f280, 0f501502F9;
	fma.rn.f32 	%f306, %f105, %f281, %f306;
	fma.rn.f32 	%f307, %f106, %f281, %f307;
$L__BB0_44:
	ld.global.nc.f32 	%f282, [%rd25+4];
	sub.f32 	%f112, %f282, %f1;
	ld.global.nc.f32 	%f283, [%rd26+4];
	sub.f32 	%f113, %f283, %f2;
	mul.f32 	%f284, %f113, %f113;
	fma.rn.f32 	%f285, %f112, %f112, %f284;
	add.f32 	%f114, %f130, %f285;
	setp.leu.f32 	%p29, %f114, 0f2EDBE6FF;
	@%p29 bra 	$L__BB0_46;
	rsqrt.approx.f32 	%f286, %f114;
	mul.f32 	%f287, %f286, %f286;
	mul.f32 	%f288, %f286, %f287;
	ld.global.nc.f32 	%f289, [%rd27+4];
	mul.f32 	%f290, %f131, %f289;
	mul.f32 	%f291, %f290, %f288;
	min.f32 	%f292, %f291, 0f501502F9;
	fma.rn.f32 	%f306, %f112, %f292, %f306;
	fma.rn.f32 	%f307, %f113, %f292, %f307;
$L__BB0_46:
	add.s32 	%r43, %r43, 2;
$L__BB0_47:
	and.b32  	%r35, %r14, 1;
	setp.eq.b32 	%p30, %r35, 1;
	not.pred 	%p31, %p30;
	@%p31 bra 	$L__BB0_50;
	mul.wide.u32 	%rd50, %r43, 4;
	add.s64 	%rd51, %rd3, %rd50;
	ld.global.nc.f32 	%f293, [%rd51];
	sub.f32 	%f123, %f293, %f1;
	add.s64 	%rd52, %rd2, %rd50;
	ld.global.nc.f32 	%f294, [%rd52];
	sub.f32 	%f124, %f294, %f2;
	mul.f32 	%f295, %f124, %f124;
	fma.rn.f32 	%f296, %f123, %f123, %f295;
	add.f32 	%f125, %f130, %f296;
	setp.leu.f32 	%p32, %f125, 0f2EDBE6FF;
	@%p32 bra 	$L__BB0_50;
	rsqrt.approx.f32 	%f297, %f125;
	mul.f32 	%f298, %f297, %f297;
	mul.f32 	%f299, %f297, %f298;
	add.s64 	%rd54, %rd1, %rd50;
	ld.global.nc.f32 	%f300, [%rd54];
	mul.f32 	%f301, %f131, %f300;
	mul.f32 	%f302, %f301, %f299;
	min.f32 	%f303, %f302, 0f501502F9;
	fma.rn.f32 	%f306, %f123, %f303, %f306;
	fma.rn.f32 	%f307, %f124, %f303, %f307;
$L__BB0_50:
	cvta.to.global.u64 	%rd55, %rd28;
	mul.wide.s32 	%rd56, %r1, 4;
	add.s64 	%rd57, %rd55, %rd56;
	st.global.f32 	[%rd57], %f306;
	cvta.to.global.u64 	%rd58, %rd29;
	add.s64 	%rd59, %rd58, %rd56;
	st.global.f32 	[%rd59], %f307;
$L__BB0_51:
	ret;

}
	// .globl	_Z13update_bodiesPfS_S_S_PKfS1_if
.visible .entry _Z13update_bodiesPfS_S_S_PKfS1_if(
	.param .u64 .ptr .align 1 _Z13update_bodiesPfS_S_S_PKfS1_if_param_0,
	.param .u64 .ptr .align 1 _Z13update_bodiesPfS_S_S_PKfS1_if_param_1,
	.param .u64 .ptr .align 1 _Z13update_bodiesPfS_S_S_PKfS1_if_param_2,
	.param .u64 .ptr .align 1 _Z13update_bodiesPfS_S_S_PKfS1_if_param_3,
	.param .u64 .ptr .align 1 _Z13update_bodiesPfS_S_S_PKfS1_if_param_4,
	.param .u64 .ptr .align 1 _Z13update_bodiesPfS_S_S_PKfS1_if_param_5,
	.param .u32 _Z13update_bodiesPfS_S_S_PKfS1_if_param_6,
	.param .f32 _Z13update_bodiesPfS_S_S_PKfS1_if_param_7
)
{
	.reg .pred 	%p<2>;
	.reg .b32 	%r<6>;
	.reg .b32 	%f<12>;
	.reg .b64 	%rd<20>;

	ld.param.u64 	%rd1, [_Z13update_bodiesPfS_S_S_PKfS1_if_param_0];
	ld.param.u64 	%rd2, [_Z13update_bodiesPfS_S_S_PKfS1_if_param_1];
	ld.param.u64 	%rd3, [_Z13update_bodiesPfS_S_S_PKfS1_if_param_2];
	ld.param.u64 	%rd4, [_Z13update_bodiesPfS_S_S_PKfS1_if_param_3];
	ld.param.u64 	%rd5, [_Z13update_bodiesPfS_S_S_PKfS1_if_param_4];
	ld.param.u64 	%rd6, [_Z13update_bodiesPfS_S_S_PKfS1_if_param_5];
	ld.param.u32 	%r2, [_Z13update_bodiesPfS_S_S_PKfS1_if_param_6];
	ld.param.f32 	%f1, [_Z13update_bodiesPfS_S_S_PKfS1_if_param_7];
	mov.u32 	%r3, %ctaid.x;
	mov.u32 	%r4, %ntid.x;
	mov.u32 	%r5, %tid.x;
	mad.lo.s32 	%r1, %r3, %r4, %r5;
	setp.ge.s32 	%p1, %r1, %r2;
	@%p1 bra 	$L__BB1_2;
	cvta.to.global.u64 	%rd7, %rd5;
	cvta.to.global.u64 	%rd8, %rd3;
	cvta.to.global.u64 	%rd9, %rd6;
	cvta.to.global.u64 	%rd10, %rd4;
	cvta.to.global.u64 	%rd11, %rd1;
	cvta.to.global.u64 	%rd12, %rd2;
	mul.wide.s32 	%rd13, %r1, 4;
	add.s64 	%rd14, %rd7, %rd13;
	ld.global.nc.f32 	%f2, [%rd14];
	add.s64 	%rd15, %rd8, %rd13;
	ld.global.f32 	%f3, [%rd15];
	fma.rn.f32 	%f4, %f1, %f2, %f3;
	st.global.f32 	[%rd15], %f4;
	add.s64 	%rd16, %rd9, %rd13;
	ld.global.nc.f32 	%f5, [%rd16];
	add.s64 	%rd17, %rd10, %rd13;
	ld.global.f32 	%f6, [%rd17];
	fma.rn.f32 	%f7, %f1, %f5, %f6;
	st.global.f32 	[%rd17], %f7;
	add.s64 	%rd18, %rd11, %rd13;
	ld.global.f32 	%f8, [%rd18];
	fma.rn.f32 	%f9, %f1, %f4, %f8;
	st.global.f32 	[%rd18], %f9;
	add.s64 	%rd19, %rd12, %rd13;
	ld.global.f32 	%f10, [%rd19];
	fma.rn.f32 	%f11, %f1, %f7, %f10;
	st.global.f32 	[%rd19], %f11;
$L__BB1_2:
	ret;

}


// ===== COMPILED SASS (sm_100) =====

	.target	sm_100

	.elftype	@"ET_EXEC"


//--------------------- .note.nv.tkinfo           --------------------------
	.section	.note.nv.tkinfo,"",@"SHT_NOTE"
	.sectionflags	@"SHF_NOTE_NV_TKINFO"
	.tkinfo
        /*0018*/ 	.word	0x00000002
        /*0030*/ 	.string	""
        /*0030*/ 	.string	"ptxas"
        /*0030*/ 	.string	"Cuda compilation tools, release 13.0, V13.0.88"
        /*0030*/ 	.string	"Build cuda_13.0.r13.0/compiler.36424714_0"
        /*0030*/ 	.string	"-arch sm_100 -m 64 "



//--------------------- .note.nv.cuinfo           --------------------------
	.section	.note.nv.cuinfo,"",@"SHT_NOTE"
	.sectionflags	@"SHF_NOTE_NV_CUINFO"
        /*0018*/ 	.short	0x0002
        /*001a*/ 	.short	0x0064
        /*001c*/ 	.short	0x0082
	.zero		2


//--------------------- .nv.info                  --------------------------
	.section	.nv.info,"",@"SHT_CUDA_INFO"
	.align	4


	//----- nvinfo : EIATTR_REGCOUNT
	.align		4
        /*0000*/ 	.byte	0x04, 0x2f
        /*0002*/ 	.short	(.L_1 - .L_0)
	.align		4
.L_0:
        /*0004*/ 	.word	index@(_Z22compute_forces_nsquarePKfS0_S0_PfS1_iff)
        /*0008*/ 	.word	0x00000020


	//----- nvinfo : EIATTR_FRAME_SIZE
	.align		4
.L_1:
        /*000c*/ 	.byte	0x04, 0x11
        /*000e*/ 	.short	(.L_3 - .L_2)
	.align		4
.L_2:
        /*0010*/ 	.word	index@(_Z22compute_forces_nsquarePKfS0_S0_PfS1_iff)
        /*0014*/ 	.word	0x00000000


	//----- nvinfo : EIATTR_REGCOUNT
	.align		4
.L_3:
        /*0018*/ 	.byte	0x04, 0x2f
        /*001a*/ 	.short	(.L_5 - .L_4)
	.align		4
.L_4:
        /*001c*/ 	.word	index@(_Z13update_bodiesPfS_S_S_PKfS1_if)
        /*0020*/ 	.word	0x00000014


	//----- nvinfo : EIATTR_FRAME_SIZE
	.align		4
.L_5:
        /*0024*/ 	.byte	0x04, 0x11
        /*0026*/ 	.short	(.L_7 - .L_6)
	.align		4
.L_6:
        /*0028*/ 	.word	index@(_Z13update_bodiesPfS_S_S_PKfS1_if)
        /*002c*/ 	.word	0x00000000


	//----- nvinfo : EIATTR_MIN_STACK_SIZE
	.align		4
.L_7:
        /*0030*/ 	.byte	0x04, 0x12
        /*0032*/ 	.short	(.L_9 - .L_8)
	.align		4
.L_8:
        /*0034*/ 	.word	index@(_Z13update_bodiesPfS_S_S_PKfS1_if)
        /*0038*/ 	.word	0x00000000


	//----- nvinfo : EIATTR_MIN_STACK_SIZE
	.align		4
.L_9:
        /*003c*/ 	.byte	0x04, 0x12
        /*003e*/ 	.short	(.L_11 - .L_10)
	.align		4
.L_10:
        /*0040*/ 	.word	index@(_Z22compute_forces_nsquarePKfS0_S0_PfS1_iff)
        /*0044*/ 	.word	0x00000000
.L_11:


//--------------------- .nv.compat                --------------------------
	.section	.nv.compat,"",@"SHT_CUDA_COMPAT_INFO"
	.align	4
        /*0000*/ 	.byte	0x02, 0x09, 0x00, 0x00, 0x02, 0x02, 0x01, 0x00, 0x02, 0x05, 0x05, 0x00, 0x03, 0x07, 0x01, 0x01
        /*0010*/ 	.byte	0x02, 0x03, 0x00, 0x00, 0x02, 0x06, 0x01, 0x00, 0x04, 0x0b, 0x08, 0x00, 0x01, 0x00, 0x00, 0x00
        /*0020*/ 	.byte	0x00, 0x00, 0x00, 0x00


//--------------------- .nv.info._Z13update_bodiesPfS_S_S_PKfS1_if --------------------------
	.section	.nv.info._Z13update_bodiesPfS_S_S_PKfS1_if,"",@"SHT_CUDA_INFO"
	.sectionflags	@""
	.align	4


	//----- nvinfo : EIATTR_CUDA_API_VERSION
	.align		4
        /*0000*/ 	.byte	0x04, 0x37
        /*0002*/ 	.short	(.L_13 - .L_12)
.L_12:
        /*0004*/ 	.word	0x00000082


	//----- nvinfo : EIATTR_KPARAM_INFO
	.align		4
.L_13:
        /*0008*/ 	.byte	0x04, 0x17
        /*000a*/ 	.short	(.L_15 - .L_14)
.L_14:
        /*000c*/ 	.word	0x00000000
        /*0010*/ 	.short	0x0007
        /*0012*/ 	.short	0x0034
        /*0014*/ 	.byte	0x00, 0xf0, 0x11, 0x00


	//----- nvinfo : EIATTR_KPARAM_INFO
	.align		4
.L_15:
        /*0018*/ 	.byte	0x04, 0x17
        /*001a*/ 	.short	(.L_17 - .L_16)
.L_16:
        /*001c*/ 	.word	0x00000000
        /*0020*/ 	.short	0x0006
        /*0022*/ 	.short	0x0030
        /*0024*/ 	.byte	0x00, 0xf0, 0x11, 0x00


	//----- nvinfo : EIATTR_KPARAM_INFO
	.align		4
.L_17:
        /*0028*/ 	.byte	0x04, 0x17
        /*002a*/ 	.short	(.L_19 - .L_18)
.L_18:
        /*002c*/ 	.word	0x00000000
        /*0030*/ 	.short	0x0005
        /*0032*/ 	.short	0x0028
        /*0034*/ 	.byte	0x00, 0xf5, 0x21, 0x00


	//----- nvinfo : EIATTR_KPARAM_INFO
	.align		4
.L_19:
        /*0038*/ 	.byte	0x04, 0x17
        /*003a*/ 	.short	(.L_21 - .L_20)
.L_20:
        /*003c*/ 	.word	0x00000000
        /*0040*/ 	.short	0x0004
        /*0042*/ 	.short	0x0020
        /*0044*/ 	.byte	0x00, 0xf5, 0x21, 0x00


	//----- nvinfo : EIATTR_KPARAM_INFO
	.align		4
.L_21:
        /*0048*/ 	.byte	0x04, 0x17
        /*004a*/ 	.short	(.L_23 - .L_22)
.L_22:
        /*004c*/ 	.word	0x00000000
        /*0050*/ 	.short	0x0003
        /*0052*/ 	.short	0x0018
        /*0054*/ 	.byte	0x00, 0xf5, 0x21, 0x00


	//----- nvinfo : EIATTR_KPARAM_INFO
	.align		4
.L_23:
        /*0058*/ 	.byte	0x04, 0x17
        /*005a*/ 	.short	(.L_25 - .L_24)
.L_24:
        /*005c*/ 	.word	0x00000000
        /*0060*/ 	.short	0x0002
        /*0062*/ 	.short	0x0010
        /*0064*/ 	.byte	0x00, 0xf5, 0x21, 0x00


	//----- nvinfo : EIATTR_KPARAM_INFO
	.align		4
.L_25:
        /*0068*/ 	.byte	0x04, 0x17
        /*006a*/ 	.short	(.L_27 - .L_26)
.L_26:
        /*006c*/ 	.word	0x00000000
        /*0070*/ 	.short	0x0001
        /*0072*/ 	.short	0x0008
        /*0074*/ 	.byte	0x00, 0xf5, 0x21, 0x00


	//----- nvinfo : EIATTR_KPARAM_INFO
	.align		4
.L_27:
        /*0078*/ 	.byte	0x04, 0x17
        /*007a*/ 	.short	(.L_29 - .L_28)
.L_28:
        /*007c*/ 	.word	0x00000000
        /*0080*/ 	.short	0x0000
        /*0082*/ 	.short	0x0000
        /*0084*/ 	.byte	0x00, 0xf5, 0x21, 0x00


	//----- nvinfo : EIATTR_SPARSE_MMA_MASK
	.align		4
.L_29:
        /*0088*/ 	.byte	0x03, 0x50
        /*008a*/ 	.short	0x0000


	//----- nvinfo : EIATTR_MAXREG_COUNT
	.align		4
        /*008c*/ 	.byte	0x03, 0x1b
        /*008e*/ 	.short	0x00ff


	//----- nvinfo : EIATTR_MERCURY_ISA_VERSION
	.align		4
        /*0090*/ 	.byte	0x03, 0x5f
        /*0092*/ 	.short	0x0101


	//----- nvinfo : EIATTR_VRC_CTA_INIT_COUNT
	.align		4
        /*0094*/ 	.byte	0x02, 0x4a
	.zero		1
	.zero		1


	//----- nvinfo : EIATTR_EXIT_INSTR_OFFSETS
	.align		4
        /*0098*/ 	.byte	0x04, 0x1c
        /*009a*/ 	.short	(.L_31 - .L_30)


	//   ....[0]....
.L_30:
        /*009c*/ 	.word	0x00000070


	//   ....[1]....
        /*00a0*/ 	.word	0x00000240


	//----- nvinfo : EIATTR_CBANK_PARAM_SIZE
	.align		4
.L_31:
        /*00a4*/ 	.byte	0x03, 0x19
        /*00a6*/ 	.short	0x0038


	//----- nvinfo : EIATTR_PARAM_CBANK
	.align		4
        /*00a8*/ 	.byte	0x04, 0x0a
        /*00aa*/ 	.short	(.L_33 - .L_32)
	.align		4
.L_32:
        /*00ac*/ 	.word	index@(.nv.constant0._Z13update_bodiesPfS_S_S_PKfS1_if)
        /*00b0*/ 	.short	0x0380
        /*00b2*/ 	.short	0x0038


	//----- nvinfo : EIATTR_SW_WAR
	.align		4
.L_33:
        /*00b4*/ 	.byte	0x04, 0x36
        /*00b6*/ 	.short	(.L_35 - .L_34)
.L_34:
        /*00b8*/ 	.word	0x00000008
.L_35:


//--------------------- .nv.info._Z22compute_forces_nsquarePKfS0_S0_PfS1_iff --------------------------
	.section	.nv.info._Z22compute_forces_nsquarePKfS0_S0_PfS1_iff,"",@"SHT_CUDA_INFO"
	.sectionflags	@""
	.align	4


	//----- nvinfo : EIATTR_CUDA_API_VERSION
	.align		4
        /*0000*/ 	.byte	0x04, 0x37
        /*0002*/ 	.short	(.L_37 - .L_36)
.L_36:
        /*0004*/ 	.word	0x00000082


	//----- nvinfo : EIATTR_KPARAM_INFO
	.align		4
.L_37:
        /*0008*/ 	.byte	0x04, 0x17
        /*000a*/ 	.short	(.L_39 - .L_38)
.L_38:
        /*000c*/ 	.word	0x00000000
        /*0010*/ 	.short	0x0007
        /*0012*/ 	.short	0x0030
        /*0014*/ 	.byte	0x00, 0xf0, 0x11, 0x00


	//----- nvinfo : EIATTR_KPARAM_INFO
	.align		4
.L_39:
        /*0018*/ 	.byte	0x04, 0x17
        /*001a*/ 	.short	(.L_41 - .L_40)
.L_40:
        /*001c*/ 	.word	0x00000000
        /*0020*/ 	.short	0x0006
        /*0022*/ 	.short	0x002c
        /*0024*/ 	.byte	0x00, 0xf0, 0x11, 0x00


	//----- nvinfo : EIATTR_KPARAM_INFO
	.align		4
.L_41:
        /*0028*/ 	.byte	0x04, 0x17
        /*002a*/ 	.short	(.L_43 - .L_42)
.L_42:
        /*002c*/ 	.word	0x00000000
        /*0030*/ 	.short	0x0005
        /*0032*/ 	.short	0x0028
        /*0034*/ 	.byte	0x00, 0xf0, 0x11, 0x00


	//----- nvinfo : EIATTR_KPARAM_INFO
	.align		4
.L_43:
        /*0038*/ 	.byte	0x04, 0x17
        /*003a*/ 	.short	(.L_45 - .L_44)
.L_44:
        /*003c*/ 	.word	0x00000000
        /*0040*/ 	.short	0x0004
        /*0042*/ 	.short	0x0020
        /*0044*/ 	.byte	0x00, 0xf5, 0x21, 0x00


	//----- nvinfo : EIATTR_KPARAM_INFO
	.align		4
.L_45:
        /*0048*/ 	.byte	0x04, 0x17
        /*004a*/ 	.short	(.L_47 - .L_46)
.L_46:
        /*004c*/ 	.word	0x00000000
        /*0050*/ 	.short	0x0003
        /*0052*/ 	.short	0x0018
        /*0054*/ 	.byte	0x00, 0xf5, 0x21, 0x00


	//----- nvinfo : EIATTR_KPARAM_INFO
	.align		4
.L_47:
        /*0058*/ 	.byte	0x04, 0x17
        /*005a*/ 	.short	(.L_49 - .L_48)
.L_48:
        /*005c*/ 	.word	0x00000000
        /*0060*/ 	.short	0x0002
        /*0062*/ 	.short	0x0010
        /*0064*/ 	.byte	0x00, 0xf5, 0x21, 0x00


	//----- nvinfo : EIATTR_KPARAM_INFO
	.align		4
.L_49:
        /*0068*/ 	.byte	0x04, 0x17
        /*006a*/ 	.short	(.L_51 - .L_50)
.L_50:
        /*006c*/ 	.word	0x00000000
        /*0070*/ 	.short	0x0001
        /*0072*/ 	.short	0x0008
        /*0074*/ 	.byte	0x00, 0xf5, 0x21, 0x00


	//----- nvinfo : EIATTR_KPARAM_INFO
	.align		4
.L_51:
        /*0078*/ 	.byte	0x04, 0x17
        /*007a*/ 	.short	(.L_53 - .L_52)
.L_52:
        /*007c*/ 	.word	0x00000000
        /*0080*/ 	.short	0x0000
        /*0082*/ 	.short	0x0000
        /*0084*/ 	.byte	0x00, 0xf5, 0x21, 0x00


	//----- nvinfo : EIATTR_SPARSE_MMA_MASK
	.align		4
.L_53:
        /*0088*/ 	.byte	0x03, 0x50
        /*008a*/ 	.short	0x0000


	//----- nvinfo : EIATTR_MAXREG_COUNT
	.align		4
        /*008c*/ 	.byte	0x03, 0x1b
        /*008e*/ 	.short	0x00ff


	//----- nvinfo : EIATTR_MERCURY_ISA_VERSION
	.align		4
        /*0090*/ 	.byte	0x03, 0x5f
        /*0092*/ 	.short	0x0101


	//----- nvinfo : EIATTR_VRC_CTA_INIT_COUNT
	.align		4
        /*0094*/ 	.byte	0x02, 0x4a
	.zero		1
	.zero		1


	//----- nvinfo : EIATTR_EXIT_INSTR_OFFSETS
	.align		4
        /*0098*/ 	.byte	0x04, 0x1c
        /*009a*/ 	.short	(.L_55 - .L_54)


	//   ....[0]....
.L_54:
        /*009c*/ 	.word	0x00000070


	//   ....[1]....
        /*00a0*/ 	.word	0x00001f70


	//----- nvinfo : EIATTR_CRS_STACK_SIZE
	.align		4
.L_55:
        /*00a4*/ 	.byte	0x04, 0x1e
        /*00a6*/ 	.short	(.L_57 - .L_56)
.L_56:
        /*00a8*/ 	.word	0x00000000


	//----- nvinfo : EIATTR_CBANK_PARAM_SIZE
	.align		4
.L_57:
        /*00ac*/ 	.byte	0x03, 0x19
        /*00ae*/ 	.short	0x0034


	//----- nvinfo : EIATTR_PARAM_CBANK
	.align		4
        /*00b0*/ 	.byte	0x04, 0x0a
        /*00b2*/ 	.short	(.L_59 - .L_58)
	.align		4
.L_58:
        /*00b4*/ 	.word	index@(.nv.constant0._Z22compute_forces_nsquarePKfS0_S0_PfS1_iff)
        /*00b8*/ 	.short	0x0380
        /*00ba*/ 	.short	0x0034


	//----- nvinfo : EIATTR_SW_WAR
	.align		4
.L_59:
        /*00bc*/ 	.byte	0x04, 0x36
        /*00be*/ 	.short	(.L_61 - .L_60)
.L_60:
        /*00c0*/ 	.word	0x00000008
.L_61:


//--------------------- .nv.callgraph             --------------------------
	.section	.nv.callgraph,"",@"SHT_CUDA_CALLGRAPH"
	.align	4
	.sectionentsize	8
	.align		4
        /*0000*/ 	.word	0x00000000
	.align		4
        /*0004*/ 	.word	0xffffffff
	.align		4
        /*0008*/ 	.word	0x00000000
	.align		4
        /*000c*/ 	.word	0xfffffffe
	.align		4
        /*0010*/ 	.word	0x00000000
	.align		4
        /*0014*/ 	.word	0xfffffffd
	.align		4
        /*0018*/ 	.word	0x00000000
	.align		4
        /*001c*/ 	.word	0xfffffffc


//--------------------- .text._Z13update_bodiesPfS_S_S_PKfS1_if --------------------------
	.section	.text._Z13update_bodiesPfS_S_S_PKfS1_if,"ax",@progbits
	.align	128
        .global         _Z13update_bodiesPfS_S_S_PKfS1_if
        .type           _Z13update_bodiesPfS_S_S_PKfS1_if,@function
        .size           _Z13update_bodiesPfS_S_S_PKfS1_if,(.L_x_18 - _Z13update_bodiesPfS_S_S_PKfS1_if)
        .other          _Z13update_bodiesPfS_S_S_PKfS1_if,@"STO_CUDA_ENTRY STV_DEFAULT"
_Z13update_bodiesPfS_S_S_PKfS1_if:
.text._Z13update_bodiesPfS_S_S_PKfS1_if:
[----:B------:R-:W-:Y:S01]  /*0000*/  LDC R1, c[0x0][0x37c] ;  /* 0x0000df00ff017b82 */ /* 0x000fe20000000800 */
[----:B------:R-:W0:Y:S07]  /*0010*/  S2R R3, SR_TID.X ;  /* 0x0000000000037919 */ /* 0x000e2e0000002100 */
[----:B------:R-:W0:Y:S01]  /*0020*/  S2UR UR4, SR_CTAID.X ;  /* 0x00000000000479c3 */ /* 0x000e220000002500 */
[----:B------:R-:W1:Y:S07]  /*0030*/  LDCU UR5, c[0x0][0x3b0] ;  /* 0x00007600ff0577ac */ /* 0x000e6e0008000800 */
[----:B------:R-:W0:Y:S02]  /*0040*/  LDC R0, c[0x0][0x360] ;  /* 0x0000d800ff007b82 */ /* 0x000e240000000800 */
[----:B0-----:R-:W-:-:S05]  /*0050*/  IMAD R0, R0, UR4, R3 ;  /* 0x0000000400007c24 */ /* 0x001fca000f8e0203 */
[----:B-1----:R-:W-:-:S13]  /*0060*/  ISETP.GE.AND P0, PT, R0, UR5, PT ;  /* 0x0000000500007c0c */ /* 0x002fda000bf06270 */
[----:B------:R-:W-:Y:S05]  /*0070*/  @P0 EXIT ;  /* 0x000000000000094d */ /* 0x000fea0003800000 */
[----:B------:R-:W0:Y:S01]  /*0080*/  LDC.64 R2, c[0x0][0x3a0] ;  /* 0x0000e800ff027b82 */ /* 0x000e220000000a00 */
[----:B------:R-:W1:Y:S01]  /*0090*/  LDCU.64 UR4, c[0x0][0x358] ;  /* 0x00006b00ff0477ac */ /* 0x000e620008000a00 */
[----:B------:R-:W2:Y:S06]  /*00a0*/  LDCU UR6, c[0x0][0x3b4] ;  /* 0x00007680ff0677ac */ /* 0x000eac0008000800 */
[----:B------:R-:W3:Y:S08]  /*00b0*/  LDC.64 R4, c[0x0][0x390] ;  /* 0x0000e400ff047b82 */ /* 0x000ef00000000a00 */
[----:B------:R-:W4:Y:S01]  /*00c0*/  LDC.64 R6, c[0x0][0x3a8] ;  /* 0x0000ea00ff067b82 */ /* 0x000f220000000a00 */
[----:B0-----:R-:W-:-:S07]  /*00d0*/  IMAD.WIDE R2, R0, 0x4, R2 ;  /* 0x0000000400027825 */ /* 0x001fce00078e0202 */
[----:B------:R-:W0:Y:S01]  /*00e0*/  LDC.64 R8, c[0x0][0x398] ;  /* 0x0000e600ff087b82 */ /* 0x000e220000000a00 */
[----:B-1----:R-:W2:Y:S01]  /*00f0*/  LDG.E.CONSTANT R2, desc[UR4][R2.64] ;  /* 0x0000000402027981 */ /* 0x002ea2000c1e9900 */
[----:B---3--:R-:W-:-:S05]  /*0100*/  IMAD.WIDE R4, R0, 0x4, R4 ;  /* 0x0000000400047825 */ /* 0x008fca00078e0204 */
[----:B------:R-:W2:Y:S01]  /*0110*/  LDG.E R11, desc[UR4][R4.64] ;  /* 0x00000004040b7981 */ /* 0x000ea2000c1e1900 */
[----:B----4-:R-:W-:-:S06]  /*0120*/  IMAD.WIDE R6, R0, 0x4, R6 ;  /* 0x0000000400067825 */ /* 0x010fcc00078e0206 */
[----:B------:R-:W3:Y:S01]  /*0130*/  LDG.E.CONSTANT R6, desc[UR4][R6.64] ;  /* 0x0000000406067981 */ /* 0x000ee2000c1e9900 */
[----:B0-----:R-:W-:-:S04]  /*0140*/  IMAD.WIDE R8, R0, 0x4, R8 ;  /* 0x0000000400087825 */ /* 0x001fc800078e0208 */
[----:B--2---:R-:W-:Y:S02]  /*0150*/  FFMA R13, R2, UR6, R11 ;  /* 0x00000006020d7c23 */ /* 0x004fe4000800000b */
[----:B------:R-:W0:Y:S03]  /*0160*/  LDC.64 R2, c[0x0][0x380] ;  /* 0x0000e000ff027b82 */ /* 0x000e260000000a00 */
[----:B------:R1:W-:Y:S04]  /*0170*/  STG.E desc[UR4][R4.64], R13 ;  /* 0x0000000d04007986 */ /* 0x0003e8000c101904 */
[----:B------:R-:W3:Y:S01]  /*0180*/  LDG.E R11, desc[UR4][R8.64] ;  /* 0x00000004080b7981 */ /* 0x000ee2000c1e1900 */
[----:B0-----:R-:W-:-:S04]  /*0190*/  IMAD.WIDE R2, R0, 0x4, R2 ;  /* 0x0000000400027825 */ /* 0x001fc800078e0202 */
[----:B---3--:R-:W-:Y:S02]  /*01a0*/  FFMA R15, R6, UR6, R11 ;  /* 0x00000006060f7c23 */ /* 0x008fe4000800000b */
[----:B------:R-:W0:Y:S03]  /*01b0*/  LDC.64 R10, c[0x0][0x388] ;  /* 0x0000e200ff0a7b82 */ /* 0x000e260000000a00 */
[----:B------:R-:W-:Y:S04]  /*01c0*/  STG.E desc[UR4][R8.64], R15 ;  /* 0x0000000f08007986 */ /* 0x000fe8000c101904 */
[----:B------:R-:W2:Y:S01]  /*01d0*/  LDG.E R12, desc[UR4][R2.64] ;  /* 0x00000004020c7981 */ /* 0x000ea2000c1e1900 */
[----:B0-----:R-:W-:-:S04]  /*01e0*/  IMAD.WIDE R10, R0, 0x4, R10 ;  /* 0x00000004000a7825 */ /* 0x001fc800078e020a */
[----:B--2---:R-:W-:-:S05]  /*01f0*/  FFMA R17, R13, UR6, R12 ;  /* 0x000000060d117c23 */ /* 0x004fca000800000c */
[----:B------:R-:W-:Y:S04]  /*0200*/  STG.E desc[UR4][R2.64], R17 ;  /* 0x0000001102007986 */ /* 0x000fe8000c101904 */
[----:B------:R-:W1:Y:S02]  /*0210*/  LDG.E R0, desc[UR4][R10.64] ;  /* 0x000000040a007981 */ /* 0x000e64000c1e1900 */
[----:B-1----:R-:W-:-:S05]  /*0220*/  FFMA R5, R15, UR6, R0 ;  /* 0x000000060f057c23 */ /* 0x002fca0008000000 */
[----:B------:R-:W-:Y:S01]  /*0230*/  STG.E desc[UR4][R10.64], R5 ;  /* 0x000000050a007986 */ /* 0x000fe2000c101904 */
[----:B------:R-:W-:Y:S05]  /*0240*/  EXIT ;  /* 0x000000000000794d */ /* 0x000fea0003800000 */
.L_x_0:
[----:B------:R-:W-:-:S00]  /*0250*/  BRA `(.L_x_0) ;  /* 0xfffffffc00fc7947 */ /* 0x000fc0000383ffff */
[----:B------:R-:W-:-:S00]  /*0260*/  NOP ;  /* 0x0000000000007918 */ /* 0x000fc00000000000 */
        /* <DEDUP_REMOVED lines=9> */
.L_x_18:


//--------------------- .text._Z22compute_forces_nsquarePKfS0_S0_PfS1_iff --------------------------
	.section	.text._Z22compute_forces_nsquarePKfS0_S0_PfS1_iff,"ax",@progbits
	.align	128
        .global         _Z22compute_forces_nsquarePKfS0_S0_PfS1_iff
        .type           _Z22compute_forces_nsquarePKfS0_S0_PfS1_iff,@function
        .size           _Z22compute_forces_nsquarePKfS0_S0_PfS1_iff,(.L_x_19 - _Z22compute_forces_nsquarePKfS0_S0_PfS1_iff)
        .other          _Z22compute_forces_nsquarePKfS0_S0_PfS1_iff,@"STO_CUDA_ENTRY STV_DEFAULT"
_Z22compute_forces_nsquarePKfS0_S0_PfS1_iff:
.text._Z22compute_forces_nsquarePKfS0_S0_PfS1_iff:
        /* <DEDUP_REMOVED lines=11> */
[----:B------:R-:W3:Y:S01]  /*00b0*/  LDC.64 R4, c[0x0][0x388] ;  /* 0x0000e200ff047b82 */ /* 0x000ee20000000a00 */
[----:B0-----:R-:W-:-:S05]  /*00c0*/  IMAD.WIDE R2, R0, 0x4, R2 ;  /* 0x0000000400027825 */ /* 0x001fca00078e0202 */
[----:B-1----:R0:W5:Y:S01]  /*00d0*/  LDG.E.CONSTANT R8, desc[UR12][R2.64] ;  /* 0x0000000c02087981 */ /* 0x002162000c1e9900 */
[----:B---3--:R-:W-:-:S05]  /*00e0*/  IMAD.WIDE R4, R0, 0x4, R4 ;  /* 0x0000000400047825 */ /* 0x008fca00078e0204 */
[----:B------:R0:W5:Y:S01]  /*00f0*/  LDG.E.CONSTANT R9, desc[UR12][R4.64] ;  /* 0x0000000c04097981 */ /* 0x000162000c1e9900 */
[----:B------:R-:W-:Y:S01]  /*0100*/  ISETP.GE.AND P0, PT, R0, 0x1, PT ;  /* 0x000000010000780c */ /* 0x000fe20003f06270 */
[----:B------:R-:W-:Y:S01]  /*0110*/  BSSY.RECONVERGENT B0, `(.L_x_1) ;  /* 0x00000de000007945 */ /* 0x000fe20003800200 */
[----:B------:R-:W-:Y:S01]  /*0120*/  HFMA2 R12, -RZ, RZ, 0, 0 ;  /* 0x00000000ff0c7431 */ /* 0x000fe200000001ff */
[----:B------:R-:W-:-:S10]  /*0130*/  CS2R R10, SRZ ;  /* 0x00000000000a7805 */ /* 0x000fd4000001ff00 */
[----:B0-2---:R-:W-:Y:S05]  /*0140*/  @!P0 BRA `(.L_x_2) ;  /* 0x0000000c00688947 */ /* 0x005fea0003800000 */
[----:B------:R-:W-:Y:S01]  /*0150*/  VIMNMX R2, PT, PT, R0, UR14, PT ;  /* 0x0000000e00027c48 */ /* 0x000fe2000bfe0100 */
[----:B------:R-:W-:Y:S01]  /*0160*/  BSSY.RECONVERGENT B1, `(.L_x_3) ;  /* 0x000007d000017945 */ /* 0x000fe20003800200 */
[----:B------:R-:W-:Y:S02]  /*0170*/  CS2R R12, SRZ ;  /* 0x00000000000c7805 */ /* 0x000fe4000001ff00 */
[----:B------:R-:W-:Y:S02]  /*0180*/  MOV R10, RZ ;  /* 0x000000ff000a7202 */ /* 0x000fe40000000f00 */
[C---:B------:R-:W-:Y:S02]  /*0190*/  ISETP.GE.AND P0, PT, R2.reuse, 0x4, PT ;  /* 0x000000040200780c */ /* 0x040fe40003f06270 */
[----:B------:R-:W-:-:S04]  /*01a0*/  VIMNMX R11, PT, PT, R2, 0x1, !PT ;  /* 0x00000001020b7848 */ /* 0x000fc80007fe0100 */
[----:B------:R-:W-:-:S07]  /*01b0*/  LOP3.LUT P1, R22, R11, 0x3, RZ, 0xc0, !PT ;  /* 0x000000030b167812 */ /* 0x000fce000782c0ff */
[----:B------:R-:W-:Y:S06]  /*01c0*/  @!P0 BRA `(.L_x_4) ;  /* 0x0000000400d88947 */ /* 0x000fec0003800000 */
[----:B------:R-:W0:Y:S01]  /*01d0*/  LDCU.128 UR4, c[0x0][0x380] ;  /* 0x00007000ff0477ac */ /* 0x000e220008000c00 */
[----:B------:R-:W-:Y:S02]  /*01e0*/  LOP3.LUT R13, R11, 0x7ffffffc, RZ, 0xc0, !PT ;  /* 0x7ffffffc0b0d7812 */ /* 0x000fe400078ec0ff */
[----:B------:R-:W-:Y:S01]  /*01f0*/  MOV R12, RZ ;  /* 0x000000ff000c7202 */ /* 0x000fe20000000f00 */
[----:B------:R-:W1:Y:S01]  /*0200*/  LDCU.64 UR10, c[0x0][0x390] ;  /* 0x00007200ff0a77ac */ /* 0x000e620008000a00 */
[----:B------:R-:W-:Y:S01]  /*0210*/  IADD3 R14, PT, PT, -R13, RZ, RZ ;  /* 0x000000ff0d0e7210 */ /* 0x000fe20007ffe1ff */
[----:B0-----:R-:W-:Y:S02]  /*0220*/  UIADD3 UR8, UP0, UPT, UR4, 0x8, URZ ;  /* 0x0000000804087890 */ /* 0x001fe4000ff1e0ff */
[----:B------:R-:W-:Y:S02]  /*0230*/  UIADD3 UR6, UP1, UPT, UR6, 0x8, URZ ;  /* 0x0000000806067890 */ /* 0x000fe4000ff3e0ff */
[----:B-1----:R-:W-:-:S02]  /*0240*/  UIADD3 UR4, UP2, UPT, UR10, 0x8, URZ ;  /* 0x000000080a047890 */ /* 0x002fc4000ff5e0ff */
[----:B------:R-:W-:Y:S01]  /*0250*/  UIADD3.X UR9, UPT, UPT, URZ, UR5, URZ, UP0, !UPT ;  /* 0x00000005ff097290 */ /* 0x000fe200087fe4ff */
[----:B------:R-:W-:Y:S01]  /*0260*/  MOV R4, UR8 ;  /* 0x0000000800047c02 */ /* 0x000fe20008000f00 */
[----:B------:R-:W-:Y:S01]  /*0270*/  UIADD3.X UR7, UPT, UPT, URZ, UR7, URZ, UP1, !UPT ;  /* 0x00000007ff077290 */ /* 0x000fe20008ffe4ff */
[----:B------:R-:W-:Y:S01]  /*0280*/  MOV R6, UR6 ;  /* 0x0000000600067c02 */ /* 0x000fe20008000f00 */
[----:B------:R-:W-:Y:S01]  /*0290*/  UIADD3.X UR5, UPT, UPT, URZ, UR11, URZ, UP2, !UPT ;  /* 0x0000000bff057290 */ /* 0x000fe200097fe4ff */
[----:B------:R-:W-:Y:S02]  /*02a0*/  MOV R2, UR4 ;  /* 0x0000000400027c02 */ /* 0x000fe40008000f00 */
[----:B------:R-:W-:Y:S02]  /*02b0*/  MOV R5, UR9 ;  /* 0x0000000900057c02 */ /* 0x000fe40008000f00 */
[----:B------:R-:W-:Y:S02]  /*02c0*/  MOV R7, UR7 ;  /* 0x0000000700077c02 */ /* 0x000fe40008000f00 */
[----:B------:R-:W-:-:S07]  /*02d0*/  MOV R3, UR5 ;  /* 0x0000000500037c02 */ /* 0x000fce0008000f00 */
.L_x_5:
[----:B------:R-:W2:Y:S04]  /*02e0*/  LDG.E.CONSTANT R16, desc[UR12][R6.64+-0x8] ;  /* 0xfffff80c06107981 */ /* 0x000ea8000c1e9900 */
[----:B------:R-:W3:Y:S04]  /*02f0*/  LDG.E.CONSTANT R25, desc[UR12][R4.64+-0x8] ;  /* 0xfffff80c04197981 */ /* 0x000ee8000c1e9900 */
[----:B------:R-:W4:Y:S04]  /*0300*/  LDG.E.CONSTANT R20, desc[UR12][R6.64+-0x4] ;  /* 0xfffffc0c06147981 */ /* 0x000f28000c1e9900 */
[----:B------:R-:W4:Y:S01]  /*0310*/  LDG.E.CONSTANT R15, desc[UR12][R4.64+-0x4] ;  /* 0xfffffc0c040f7981 */ /* 0x000f22000c1e9900 */
[----:B------:R-:W-:-:S03]  /*0320*/  PLOP3.LUT P0, PT, PT, PT, PT, 0x80, 0x8 ;  /* 0x000000000008781c */ /* 0x000fc60003f0f070 */
[----:B------:R-:W4:Y:S01]  /*0330*/  LDG.E.CONSTANT R23, desc[UR12][R4.64] ;  /* 0x0000000c04177981 */ /* 0x000f22000c1e9900 */
[----:B--2--5:R-:W-:Y:S01]  /*0340*/  FADD R19, -R9, R16 ;  /* 0x0000001009137221 */ /* 0x024fe20000000100 */
[----:B---3--:R-:W-:-:S03]  /*0350*/  FADD R25, -R8, R25 ;  /* 0x0000001908197221 */ /* 0x008fc60000000100 */
[----:B------:R-:W-:-:S04]  /*0360*/  FMUL R16, R19, R19 ;  /* 0x0000001313107220 */ /* 0x000fc80000400000 */
[----:B------:R-:W-:-:S04]  /*0370*/  FFMA R16, R25, R25, R16 ;  /* 0x0000001919107223 */ /* 0x000fc80000000010 */
[----:B------:R-:W-:-:S05]  /*0380*/  FADD R26, R16, UR15 ;  /* 0x0000000f101a7e21 */ /* 0x000fca0008000000 */
[----:B------:R-:W-:-:S13]  /*0390*/  FSETP.GT.AND P3, PT, R26, 1.00000001335143196e-10, PT ;  /* 0x2edbe6ff1a00780b */ /* 0x000fda0003f64000 */
[----:B------:R-:W2:Y:S01]  /*03a0*/  @P3 LDG.E.CONSTANT R16, desc[UR12][R2.64+-0x8] ;  /* 0xfffff80c02103981 */ /* 0x000ea2000c1e9900 */
[----:B------:R-:W-:Y:S01]  /*03b0*/  @P3 FSETP.GEU.AND P2, PT, |R26|, 1.175494350822287508e-38, PT ;  /* 0x008000001a00380b */ /* 0x000fe20003f4e200 */
[----:B------:R-:W2:Y:S03]  /*03c0*/  @P3 LDC R21, c[0x0][0x3b0] ;  /* 0x0000ec00ff153b82 */ /* 0x000ea60000000800 */
[----:B------:R-:W-:Y:S01]  /*03d0*/  @P3 PLOP3.LUT P0, PT, P2, PT, PT, 0x80, 0x8 ;  /* 0x000000000008381c */ /* 0x000fe2000170f070 */
[----:B----4-:R-:W-:Y:S01]  /*03e0*/  FADD R17, -R9, R20 ;  /* 0x0000001409117221 */ /* 0x010fe20000000100 */
[----:B------:R-:W-:Y:S01]  /*03f0*/  FADD R15, -R8, R15 ;  /* 0x0000000f080f7221 */ /* 0x000fe20000000100 */
[----:B------:R-:W3:Y:S02]  /*0400*/  LDG.E.CONSTANT R20, desc[UR12][R6.64] ;  /* 0x0000000c06147981 */ /* 0x000ee4000c1e9900 */
[----:B------:R-:W-:-:S08]  /*0410*/  FMUL R24, R17, R17 ;  /* 0x0000001111187220 */ /* 0x000fd00000400000 */
[----:B------:R-:W-:-:S04]  /*0420*/  @!P0 FMUL R26, R26, 16777216 ;  /* 0x4b8000001a1a8820 */ /* 0x000fc80000400000 */
[----:B------:R-:W0:Y:S01]  /*0430*/  @P3 MUFU.RSQ R18, R26 ;  /* 0x0000001a00123308 */ /* 0x000e220000001400 */
[----:B------:R-:W-:-:S04]  /*0440*/  FFMA R24, R15, R15, R24 ;  /* 0x0000000f0f187223 */ /* 0x000fc80000000018 */
[----:B------:R-:W-:-:S05]  /*0450*/  FADD R24, R24, UR15 ;  /* 0x0000000f18187e21 */ /* 0x000fca0008000000 */
[----:B------:R-:W-:Y:S01]  /*0460*/  FSETP.GT.AND P2, PT, R24, 1.00000001335143196e-10, PT ;  /* 0x2edbe6ff1800780b */ /* 0x000fe20003f44000 */
[----:B0-----:R-:W-:-:S04]  /*0470*/  @!P0 FMUL R18, R18, 4096 ;  /* 0x4580000012128820 */ /* 0x001fc80000400000 */
[----:B------:R-:W-:-:S04]  /*0480*/  @P3 FMUL R27, R18, R18 ;  /* 0x00000012121b3220 */ /* 0x000fc80000400000 */
[----:B------:R-:W-:Y:S02]  /*0490*/  @P3 FMUL R27, R18, R27 ;  /* 0x0000001b121b3220 */ /* 0x000fe40000400000 */
[----:B------:R-:W4:Y:S01]  /*04a0*/  LDG.E.CONSTANT R18, desc[UR12][R6.64+0x4] ;  /* 0x0000040c06127981 */ /* 0x000f22000c1e9900 */
[----:B--2---:R-:W-:-:S03]  /*04b0*/  @P3 FMUL R16, R16, R21 ;  /* 0x0000001510103220 */ /* 0x004fc60000400000 */
[----:B------:R-:W2:Y:S01]  /*04c0*/  LDG.E.CONSTANT R21, desc[UR12][R4.64+0x4] ;  /* 0x0000040c04157981 */ /* 0x000ea2000c1e9900 */
[----:B------:R-:W-:-:S03]  /*04d0*/  @P3 FMUL R27, R27, R16 ;  /* 0x000000101b1b3220 */ /* 0x000fc60000400000 */
[----:B------:R-:W2:Y:S01]  /*04e0*/  @P2 LDG.E.CONSTANT R16, desc[UR12][R2.64+-0x4] ;  /* 0xfffffc0c02102981 */ /* 0x000ea2000c1e9900 */
[----:B------:R-:W-:Y:S02]  /*04f0*/  @P2 FSETP.GEU.AND P4, PT, |R24|, 1.175494350822287508e-38, PT ;  /* 0x008000001800280b */ /* 0x000fe40003f8e200 */
[----:B------:R-:W-:Y:S02]  /*0500*/  PLOP3.LUT P0, PT, PT, PT, PT, 0x80, 0x8 ;  /* 0x000000000008781c */ /* 0x000fe40003f0f070 */
[----:B------:R-:W-:Y:S02]  /*0510*/  @P2 PLOP3.LUT P0, PT, P4, PT, PT, 0x80, 0x8 ;  /* 0x000000000008281c */ /* 0x000fe4000270f070 */
[----:B------:R-:W-:-:S11]  /*0520*/  @P3 FMNMX R27, R27, 1.00000000000000000000e+10, PT ;  /* 0x501502f91b1b3809 */ /* 0x000fd60003800000 */
[----:B------:R-:W-:-:S04]  /*0530*/  @!P0 FMUL R24, R24, 16777216 ;  /* 0x4b80000018188820 */ /* 0x000fc80000400000 */
[----:B------:R-:W0:Y:S01]  /*0540*/  @P2 MUFU.RSQ R26, R24 ;  /* 0x00000018001a2308 */ /* 0x000e220000001400 */
[-C--:B------:R-:W-:Y:S01]  /*0550*/  @P3 FFMA R10, R25, R27.reuse, R10 ;  /* 0x0000001b190a3223 */ /* 0x080fe2000000000a */
[----:B------:R-:W-:Y:S02]  /*0560*/  @P3 FFMA R12, R19, R27, R12 ;  /* 0x0000001b130c3223 */ /* 0x000fe4000000000c */
[----:B------:R-:W1:Y:S01]  /*0570*/  @P2 LDC R27, c[0x0][0x3b0] ;  /* 0x0000ec00ff1b2b82 */ /* 0x000e620000000800 */
[----:B---3--:R-:W-:Y:S01]  /*0580*/  FADD R19, -R9, R20 ;  /* 0x0000001409137221 */ /* 0x008fe20000000100 */
[----:B------:R-:W-:-:S03]  /*0590*/  FADD R23, -R8, R23 ;  /* 0x0000001708177221 */ /* 0x000fc60000000100 */
[----:B------:R-:W-:Y:S01]  /*05a0*/  FMUL R20, R19, R19 ;  /* 0x0000001313147220 */ /* 0x000fe20000400000 */
[----:B0-----:R-:W-:-:S04]  /*05b0*/  @!P0 FMUL R26, R26, 4096 ;  /* 0x458000001a1a8820 */ /* 0x001fc80000400000 */
[----:B------:R-:W-:Y:S01]  /*05c0*/  @P2 FMUL R25, R26, R26 ;  /* 0x0000001a1a192220 */ /* 0x000fe20000400000 */
[----:B------:R-:W-:-:S03]  /*05d0*/  FFMA R20, R23, R23, R20 ;  /* 0x0000001717147223 */ /* 0x000fc60000000014 */
[----:B------:R-:W-:Y:S01]  /*05e0*/  @P2 FMUL R26, R26, R25 ;  /* 0x000000191a1a2220 */ /* 0x000fe20000400000 */
[----:B----4-:R-:W-:Y:S01]  /*05f0*/  FADD R25, -R9, R18 ;  /* 0x0000001209197221 */ /* 0x010fe20000000100 */
[----:B------:R-:W-:-:S05]  /*0600*/  FADD R20, R20, UR15 ;  /* 0x0000000f14147e21 */ /* 0x000fca0008000000 */
[----:B------:R-:W-:-:S13]  /*0610*/  FSETP.GT.AND P3, PT, R20, 1.00000001335143196e-10, PT ;  /* 0x2edbe6ff1400780b */ /* 0x000fda0003f64000 */
[----:B------:R-:W3:Y:S01]  /*0620*/  @P3 LDG.E.CONSTANT R24, desc[UR12][R2.64] ;  /* 0x0000000c02183981 */ /* 0x000ee2000c1e9900 */
[----:B--2---:R-:W-:Y:S01]  /*0630*/  FADD R21, -R8, R21 ;  /* 0x0000001508157221 */ /* 0x004fe20000000100 */
[----:B-1----:R-:W-:Y:S01]  /*0640*/  @P2 FMUL R29, R16, R27 ;  /* 0x0000001b101d2220 */ /* 0x002fe20000400000 */
[----:B------:R-:W-:-:S04]  /*0650*/  FMUL R16, R25, R25 ;  /* 0x0000001919107220 */ /* 0x000fc80000400000 */
[----:B------:R-:W-:-:S04]  /*0660*/  FFMA R16, R21, R21, R16 ;  /* 0x0000001515107223 */ /* 0x000fc80000000010 */
[----:B------:R-:W-:-:S05]  /*0670*/  FADD R27, R16, UR15 ;  /* 0x0000000f101b7e21 */ /* 0x000fca0008000000 */
[----:B------:R-:W-:-:S13]  /*0680*/  FSETP.GT.AND P4, PT, R27, 1.00000001335143196e-10, PT ;  /* 0x2edbe6ff1b00780b */ /* 0x000fda0003f84000 */
[----:B------:R0:W2:Y:S01]  /*0690*/  @P4 LDG.E.CONSTANT R18, desc[UR12][R2.64+0x4] ;  /* 0x0000040c02124981 */ /* 0x0000a2000c1e9900 */
[----:B------:R-:W-:Y:S02]  /*06a0*/  @P3 FSETP.GEU.AND P5, PT, |R20|, 1.175494350822287508e-38, PT ;  /* 0x008000001400380b */ /* 0x000fe40003fae200 */
[----:B------:R-:W-:Y:S02]  /*06b0*/  PLOP3.LUT P0, PT, PT, PT, PT, 0x80, 0x8 ;  /* 0x000000000008781c */ /* 0x000fe40003f0f070 */
[----:B------:R-:W-:Y:S01]  /*06c0*/  @P3 PLOP3.LUT P0, PT, P5, PT, PT, 0x80, 0x8 ;  /* 0x000000000008381c */ /* 0x000fe20002f0f070 */
[----:B------:R-:W-:Y:S01]  /*06d0*/  @P2 FMUL R16, R26, R29 ;  /* 0x0000001d1a102220 */ /* 0x000fe20000400000 */
[----:B------:R-:W-:Y:S01]  /*06e0*/  @P4 FSETP.GEU.AND P5, PT, |R27|, 1.175494350822287508e-38, PT ;  /* 0x008000001b00480b */ /* 0x000fe20003fae200 */
[----:B------:R-:W3:Y:S10]  /*06f0*/  @P3 LDC R29, c[0x0][0x3b0] ;  /* 0x0000ec00ff1d3b82 */ /* 0x000ef40000000800 */
[----:B------:R-:W-:-:S04]  /*0700*/  @!P0 FMUL R20, R20, 16777216 ;  /* 0x4b80000014148820 */ /* 0x000fc80000400000 */
[----:B------:R-:W1:Y:S01]  /*0710*/  @P3 MUFU.RSQ R26, R20 ;  /* 0x00000014001a3308 */ /* 0x000e620000001400 */
[----:B------:R-:W-:Y:S01]  /*0720*/  @P2 FMNMX R16, R16, 1.00000000000000000000e+10, PT ;  /* 0x501502f910102809 */ /* 0x000fe20003800000 */
[----:B-1----:R-:W-:Y:S01]  /*0730*/  @!P0 FMUL R26, R26, 4096 ;  /* 0x458000001a1a8820 */ /* 0x002fe20000400000 */
[----:B------:R-:W-:Y:S02]  /*0740*/  PLOP3.LUT P0, PT, PT, PT, PT, 0x80, 0x8 ;  /* 0x000000000008781c */ /* 0x000fe40003f0f070 */
[----:B------:R-:W-:Y:S01]  /*0750*/  @P4 PLOP3.LUT P0, PT, P5, PT, PT, 0x80, 0x8 ;  /* 0x000000000008481c */ /* 0x000fe20002f0f070 */
[----:B------:R-:W-:Y:S01]  /*0760*/  @P2 FFMA R10, R15, R16, R10 ;  /* 0x000000100f0a2223 */ /* 0x000fe2000000000a */
[----:B------:R-:W-:-:S04]  /*0770*/  @P3 FMUL R15, R26, R26 ;  /* 0x0000001a1a0f3220 */ /* 0x000fc80000400000 */
[----:B------:R-:W-:Y:S02]  /*0780*/  @P3 FMUL R28, R26, R15 ;  /* 0x0000000f1a1c3220 */ /* 0x000fe40000400000 */
[----:B------:R-:W2:Y:S05]  /*0790*/  @P4 LDC R15, c[0x0][0x3b0] ;  /* 0x0000ec00ff0f4b82 */ /* 0x000eaa0000000800 */
[----:B------:R-:W-:-:S04]  /*07a0*/  @!P0 FMUL R27, R27, 16777216 ;  /* 0x4b8000001b1b8820 */ /* 0x000fc80000400000 */
[----:B------:R-:W1:Y:S01]  /*07b0*/  @P4 MUFU.RSQ R26, R27 ;  /* 0x0000001b001a4308 */ /* 0x000e620000001400 */
[----:B---3--:R-:W-:Y:S01]  /*07c0*/  @P3 FMUL R29, R24, R29 ;  /* 0x0000001d181d3220 */ /* 0x008fe20000400000 */
[----:B------:R-:W-:-:S03]  /*07d0*/  IADD3 R14, PT, PT, R14, 0x4, RZ ;  /* 0x000000040e0e7810 */ /* 0x000fc60007ffe0ff */
[----:B------:R-:W-:Y:S01]  /*07e0*/  @P3 FMUL R20, R28, R29 ;  /* 0x0000001d1c143220 */ /* 0x000fe20000400000 */
[----:B------:R-:W-:Y:S01]  /*07f0*/  ISETP.NE.AND P5, PT, R14, RZ, PT ;  /* 0x000000ff0e00720c */ /* 0x000fe20003fa5270 */
[----:B-1----:R-:W-:-:S04]  /*0800*/  @!P0 FMUL R26, R26, 4096 ;  /* 0x458000001a1a8820 */ /* 0x002fc80000400000 */
[----:B------:R-:W-:-:S04]  /*0810*/  @P4 FMUL R29, R26, R26 ;  /* 0x0000001a1a1d4220 */ /* 0x000fc80000400000 */
[----:B------:R-:W-:Y:S01]  /*0820*/  @P4 FMUL R29, R26, R29 ;  /* 0x0000001d1a1d4220 */ /* 0x000fe20000400000 */
[----:B------:R-:W-:Y:S01]  /*0830*/  IADD3 R4, P0, PT, R4, 0x10, RZ ;  /* 0x0000001004047810 */ /* 0x000fe20007f1e0ff */
[----:B------:R-:W-:Y:S01]  /*0840*/  @P2 FFMA R12, R17, R16, R12 ;  /* 0x00000010110c2223 */ /* 0x000fe2000000000c */
[----:B------:R-:W-:Y:S02]  /*0850*/  @P3 FMNMX R20, R20, 1.00000000000000000000e+10, PT ;  /* 0x501502f914143809 */ /* 0x000fe40003800000 */
[----:B------:R-:W-:Y:S02]  /*0860*/  IADD3.X R5, PT, PT, RZ, R5, RZ, P0, !PT ;  /* 0x00000005ff057210 */ /* 0x000fe400007fe4ff */
[----:B------:R-:W-:Y:S01]  /*0870*/  IADD3 R6, P0, PT, R6, 0x10, RZ ;  /* 0x0000001006067810 */ /* 0x000fe20007f1e0ff */
[-C--:B------:R-:W-:Y:S01]  /*0880*/  @P3 FFMA R10, R23, R20.reuse, R10 ;  /* 0x00000014170a3223 */ /* 0x080fe2000000000a */
[----:B0-----:R-:W-:Y:S01]  /*0890*/  IADD3 R2, P2, PT, R2, 0x10, RZ ;  /* 0x0000001002027810 */ /* 0x001fe20007f5e0ff */
[----:B------:R-:W-:Y:S01]  /*08a0*/  @P3 FFMA R12, R19, R20, R12 ;  /* 0x00000014130c3223 */ /* 0x000fe2000000000c */
[----:B------:R-:W-:-:S02]  /*08b0*/  IADD3.X R7, PT, PT, RZ, R7, RZ, P0, !PT ;  /* 0x00000007ff077210 */ /* 0x000fc400007fe4ff */
[----:B------:R-:W-:Y:S01]  /*08c0*/  IADD3.X R3, PT, PT, RZ, R3, RZ, P2, !PT ;  /* 0x00000003ff037210 */ /* 0x000fe200017fe4ff */
[----:B--2---:R-:W-:-:S04]  /*08d0*/  @P4 FMUL R18, R18, R15 ;  /* 0x0000000f12124220 */ /* 0x004fc80000400000 */
[----:B------:R-:W-:-:S05]  /*08e0*/  @P4 FMUL R18, R29, R18 ;  /* 0x000000121d124220 */ /* 0x000fca0000400000 */
[----:B------:R-:W-:-:S05]  /*08f0*/  @P4 FMNMX R18, R18, 1.00000000000000000000e+10, PT ;  /* 0x501502f912124809 */ /* 0x000fca0003800000 */
[-C--:B------:R-:W-:Y:S01]  /*0900*/  @P4 FFMA R10, R21, R18.reuse, R10 ;  /* 0x00000012150a4223 */ /* 0x080fe2000000000a */
[----:B------:R-:W-:Y:S01]  /*0910*/  @P4 FFMA R12, R25, R18, R12 ;  /* 0x00000012190c4223 */ /* 0x000fe2000000000c */
[----:B------:R-:W-:Y:S06]  /*0920*/  @P5 BRA `(.L_x_5) ;  /* 0xfffffff8006c5947 */ /* 0x000fec000383ffff */
.L_x_4:
[----:B------:R-:W-:Y:S05]  /*0930*/  BSYNC.RECONVERGENT B1 ;  /* 0x0000000000017941 */ /* 0x000fea0003800200 */
.L_x_3:
[----:B------:R-:W-:Y:S05]  /*0940*/  @!P1 BRA `(.L_x_2) ;  /* 0x0000000400689947 */ /* 0x000fea0003800000 */
[----:B------:R-:W-:Y:S01]  /*0950*/  ISETP.NE.AND P0, PT, R22, 0x1, PT ;  /* 0x000000011600780c */ /* 0x000fe20003f05270 */
[----:B------:R-:W-:Y:S01]  /*0960*/  BSSY.RECONVERGENT B1, `(.L_x_6) ;  /* 0x000003a000017945 */ /* 0x000fe20003800200 */
[----:B------:R-:W-:-:S04]  /*0970*/  LOP3.LUT R2, R11, 0x1, RZ, 0xc0, !PT ;  /* 0x000000010b027812 */ /* 0x000fc800078ec0ff */
[----:B------:R-:W-:-:S07]  /*0980*/  ISETP.NE.U32.AND P2, PT, R2, 0x1, PT ;  /* 0x000000010200780c */ /* 0x000fce0003f45070 */
[----:B------:R-:W-:Y:S06]  /*0990*/  @!P0 BRA `(.L_x_7) ;  /* 0x0000000000d88947 */ /* 0x000fec0003800000 */
[----:B------:R-:W0:Y:S01]  /*09a0*/  LDC.64 R20, c[0x0][0x388] ;  /* 0x0000e200ff147b82 */ /* 0x000e220000000a00 */
[----:B------:R-:W1:Y:S07]  /*09b0*/  LDCU UR4, c[0x0][0x3ac] ;  /* 0x00007580ff0477ac */ /* 0x000e6e0008000800 */
[----:B------:R-:W2:Y:S01]  /*09c0*/  LDC.64 R18, c[0x0][0x380] ;  /* 0x0000e000ff127b82 */ /* 0x000ea20000000a00 */
[----:B0-----:R-:W-:-:S05]  /*09d0*/  IMAD.WIDE.U32 R20, R13, 0x4, R20 ;  /* 0x000000040d147825 */ /* 0x001fca00078e0014 */
[----:B------:R-:W3:Y:S01]  /*09e0*/  LDG.E.CONSTANT R2, desc[UR12][R20.64] ;  /* 0x0000000c14027981 */ /* 0x000ee2000c1e9900 */
[----:B--2---:R-:W-:-:S03]  /*09f0*/  IMAD.WIDE.U32 R18, R13, 0x4, R18 ;  /* 0x000000040d127825 */ /* 0x004fc600078e0012 */
[----:B------:R-:W2:Y:S04]  /*0a00*/  LDG.E.CONSTANT R4, desc[UR12][R20.64+0x4] ;  /* 0x0000040c14047981 */ /* 0x000ea8000c1e9900 */
[----:B------:R-:W4:Y:S04]  /*0a10*/  LDG.E.CONSTANT R7, desc[UR12][R18.64] ;  /* 0x0000000c12077981 */ /* 0x000f28000c1e9900 */
[----:B------:R-:W4:Y:S01]  /*0a20*/  LDG.E.CONSTANT R17, desc[UR12][R18.64+0x4] ;  /* 0x0000040c12117981 */ /* 0x000f22000c1e9900 */
[----:B------:R-:W-:Y:S01]  /*0a30*/  PLOP3.LUT P0, PT, PT, PT, PT, 0x80, 0x8 ;  /* 0x000000000008781c */ /* 0x000fe20003f0f070 */
[----:B---3-5:R-:W-:-:S02]  /*0a40*/  FADD R5, -R9, R2 ;  /* 0x0000000209057221 */ /* 0x028fc40000000100 */
[----:B------:R-:W0:Y:S01]  /*0a50*/  LDC.64 R2, c[0x0][0x390] ;  /* 0x0000e400ff027b82 */ /* 0x000e220000000a00 */
[----:B--2---:R-:W-:Y:S01]  /*0a60*/  FADD R15, -R9, R4 ;  /* 0x00000004090f7221 */ /* 0x004fe20000000100 */
[----:B------:R-:W-:Y:S01]  /*0a70*/  FMUL R4, R5, R5 ;  /* 0x0000000505047220 */ /* 0x000fe20000400000 */
[C---:B----4-:R-:W-:Y:S02]  /*0a80*/  FADD R7, -R8.reuse, R7 ;  /* 0x0000000708077221 */ /* 0x050fe40000000100 */
[----:B------:R-:W-:Y:S01]  /*0a90*/  FMUL R6, R15, R15 ;  /* 0x0000000f0f067220 */ /* 0x000fe20000400000 */
[----:B------:R-:W-:Y:S01]  /*0aa0*/  FADD R17, -R8, R17 ;  /* 0x0000001108117221 */ /* 0x000fe20000000100 */
[----:B------:R-:W-:-:S03]  /*0ab0*/  FFMA R4, R7, R7, R4 ;  /* 0x0000000707047223 */ /* 0x000fc60000000004 */
[----:B------:R-:W-:Y:S01]  /*0ac0*/  FFMA R6, R17, R17, R6 ;  /* 0x0000001111067223 */ /* 0x000fe20000000006 */
[----:B-1----:R-:W-:-:S03]  /*0ad0*/  FADD R4, R4, UR4 ;  /* 0x0000000404047e21 */ /* 0x002fc60008000000 */
[----:B------:R-:W-:Y:S02]  /*0ae0*/  FADD R16, R6, UR4 ;  /* 0x0000000406107e21 */ /* 0x000fe40008000000 */
[----:B------:R-:W-:-:S03]  /*0af0*/  FSETP.GT.AND P4, PT, R4, 1.00000001335143196e-10, PT ;  /* 0x2edbe6ff0400780b */ /* 0x000fc60003f84000 */
[----:B------:R-:W-:Y:S01]  /*0b00*/  FSETP.GT.AND P3, PT, R16, 1.00000001335143196e-10, PT ;  /* 0x2edbe6ff1000780b */ /* 0x000fe20003f64000 */
[----:B0-----:R-:W-:-:S09]  /*0b10*/  IMAD.WIDE.U32 R2, R13, 0x4, R2 ;  /* 0x000000040d027825 */ /* 0x001fd200078e0002 */
[----:B------:R-:W2:Y:S01]  /*0b20*/  @P4 LDG.E.CONSTANT R14, desc[UR12][R2.64] ;  /* 0x0000000c020e4981 */ /* 0x000ea2000c1e9900 */
[----:B------:R-:W-:Y:S01]  /*0b30*/  @P4 FSETP.GEU.AND P1, PT, |R4|, 1.175494350822287508e-38, PT ;  /* 0x008000000400480b */ /* 0x000fe20003f2e200 */
[----:B------:R-:W2:Y:S02]  /*0b40*/  @P4 LDC R21, c[0x0][0x3b0] ;  /* 0x0000ec00ff154b82 */ /* 0x000ea40000000800 */
[----:B------:R0:W3:Y:S01]  /*0b50*/  @P3 LDG.E.CONSTANT R18, desc[UR12][R2.64+0x4] ;  /* 0x0000040c02123981 */ /* 0x0000e2000c1e9900 */
[----:B------:R-:W-:Y:S02]  /*0b60*/  @P4 PLOP3.LUT P0, PT, P1, PT, PT, 0x80, 0x8 ;  /* 0x000000000008481c */ /* 0x000fe40000f0f070 */
[----:B------:R-:W-:Y:S02]  /*0b70*/  @P3 FSETP.GEU.AND P5, PT, |R16|, 1.175494350822287508e-38, PT ;  /* 0x008000001000380b */ /* 0x000fe40003fae200 */
[----:B------:R-:W-:Y:S01]  /*0b80*/  PLOP3.LUT P1, PT, PT, PT, PT, 0x80, 0x8 ;  /* 0x000000000008781c */ /* 0x000fe20003f2f070 */
[----:B------:R-:W3:Y:S01]  /*0b90*/  @P3 LDC R23, c[0x0][0x3b0] ;  /* 0x0000ec00ff173b82 */ /* 0x000ee20000000800 */
[----:B------:R-:W-:-:S07]  /*0ba0*/  @P3 PLOP3.LUT P1, PT, P5, PT, PT, 0x80, 0x8 ;  /* 0x000000000008381c */ /* 0x000fce0002f2f070 */
[----:B------:R-:W-:-:S04]  /*0bb0*/  @!P0 FMUL R4, R4, 16777216 ;  /* 0x4b80000004048820 */ /* 0x000fc80000400000 */
[----:B------:R-:W1:Y:S02]  /*0bc0*/  @P4 MUFU.RSQ R6, R4 ;  /* 0x0000000400064308 */ /* 0x000e640000001400 */
[----:B------:R-:W-:-:S06]  /*0bd0*/  @!P1 FMUL R16, R16, 16777216 ;  /* 0x4b80000010109820 */ /* 0x000fcc0000400000 */
[----:B0-----:R-:W0:Y:S01]  /*0be0*/  @P3 MUFU.RSQ R2, R16 ;  /* 0x0000001000023308 */ /* 0x001e220000001400 */
[----:B-1----:R-:W-:-:S04]  /*0bf0*/  @!P0 FMUL R6, R6, 4096 ;  /* 0x4580000006068820 */ /* 0x002fc80000400000 */
[----:B------:R-:W-:Y:S01]  /*0c00*/  @P4 FMUL R3, R6, R6 ;  /* 0x0000000606034220 */ /* 0x000fe20000400000 */
[----:B0-----:R-:W-:-:S03]  /*0c10*/  @!P1 FMUL R2, R2, 4096 ;  /* 0x4580000002029820 */ /* 0x001fc60000400000 */
[----:B------:R-:W-:Y:S01]  /*0c20*/  @P4 FMUL R3, R6, R3 ;  /* 0x0000000306034220 */ /* 0x000fe20000400000 */
[----:B------:R-:W-:-:S04]  /*0c30*/  @P3 FMUL R19, R2, R2 ;  /* 0x0000000202133220 */ /* 0x000fc80000400000 */
[----:B------:R-:W-:Y:S01]  /*0c40*/  @P3 FMUL R19, R2, R19 ;  /* 0x0000001302133220 */ /* 0x000fe20000400000 */
[----:B------:R-:W-:Y:S01]  /*0c50*/  IADD3 R13, PT, PT, R13, 0x2, RZ ;  /* 0x000000020d0d7810 */ /* 0x000fe20007ffe0ff */
[----:B--2---:R-:W-:Y:S01]  /*0c60*/  @P4 FMUL R14, R14, R21 ;  /* 0x000000150e0e4220 */ /* 0x004fe20000400000 */
[----:B---3--:R-:W-:-:S03]  /*0c70*/  @P3 FMUL R18, R18, R23 ;  /* 0x0000001712123220 */ /* 0x008fc60000400000 */
[----:B------:R-:W-:Y:S01]  /*0c80*/  @P4 FMUL R3, R3, R14 ;  /* 0x0000000e03034220 */ /* 0x000fe20000400000 */
[----:B------:R-:W-:-:S04]  /*0c90*/  @P3 FMUL R18, R19, R18 ;  /* 0x0000001213123220 */ /* 0x000fc80000400000 */
[----:B------:R-:W-:Y:S02]  /*0ca0*/  @P4 FMNMX R3, R3, 1.00000000000000000000e+10, PT ;  /* 0x501502f903034809 */ /* 0x000fe40003800000 */
[----:B------:R-:W-:-:S03]  /*0cb0*/  @P3 FMNMX R18, R18, 1.00000000000000000000e+10, PT ;  /* 0x501502f912123809 */ /* 0x000fc60003800000 */
[-C--:B------:R-:W-:Y:S01]  /*0cc0*/  @P4 FFMA R10, R7, R3.reuse, R10 ;  /* 0x00000003070a4223 */ /* 0x080fe2000000000a */
[----:B------:R-:W-:-:S03]  /*0cd0*/  @P4 FFMA R12, R5, R3, R12 ;  /* 0x00000003050c4223 */ /* 0x000fc6000000000c */
[-C--:B------:R-:W-:Y:S01]  /*0ce0*/  @P3 FFMA R10, R17, R18.reuse, R10 ;  /* 0x00000012110a3223 */ /* 0x080fe2000000000a */
[----:B------:R-:W-:-:S07]  /*0cf0*/  @P3 FFMA R12, R15, R18, R12 ;  /* 0x000000120f0c3223 */ /* 0x000fce000000000c */
.L_x_7:
[----:B------:R-:W-:Y:S05]  /*0d00*/  BSYNC.RECONVERGENT B1 ;  /* 0x0000000000017941 */ /* 0x000fea0003800200 */
.L_x_6:
[----:B------:R-:W-:Y:S05]  /*0d10*/  @P2 BRA `(.L_x_2) ;  /* 0x0000000000742947 */ /* 0x000fea0003800000 */
[----:B------:R-:W0:Y:S01]  /*0d20*/  LDC.64 R4, c[0x0][0x388] ;  /* 0x0000e200ff047b82 */ /* 0x000e220000000a00 */
[----:B------:R-:W1:Y:S07]  /*0d30*/  LDCU UR4, c[0x0][0x3ac] ;  /* 0x00007580ff0477ac */ /* 0x000e6e0008000800 */
[----:B------:R-:W2:Y:S01]  /*0d40*/  LDC.64 R2, c[0x0][0x380] ;  /* 0x0000e000ff027b82 */ /* 0x000ea20000000a00 */
[----:B0-----:R-:W-:-:S06]  /*0d50*/  IMAD.WIDE.U32 R4, R13, 0x4, R4 ;  /* 0x000000040d047825 */ /* 0x001fcc00078e0004 */
[----:B------:R-:W3:Y:S01]  /*0d60*/  LDG.E.CONSTANT R4, desc[UR12][R4.64] ;  /* 0x0000000c04047981 */ /* 0x000ee2000c1e9900 */
[----:B--2---:R-:W-:-:S06]  /*0d70*/  IMAD.WIDE.U32 R2, R13, 0x4, R2 ;  /* 0x000000040d027825 */ /* 0x004fcc00078e0002 */
[----:B------:R-:W2:Y:S01]  /*0d80*/  LDG.E.CONSTANT R3, desc[UR12][R2.64] ;  /* 0x0000000c02037981 */ /* 0x000ea2000c1e9900 */
[----:B---3-5:R-:W-:-:S04]  /*0d90*/  FADD R15, -R9, R4 ;  /* 0x00000004090f7221 */ /* 0x028fc80000000100 */
[----:B------:R-:W-:Y:S01]  /*0da0*/  FMUL R6, R15, R15 ;  /* 0x0000000f0f067220 */ /* 0x000fe20000400000 */
[----:B--2---:R-:W-:-:S04]  /*0db0*/  FADD R7, -R8, R3 ;  /* 0x0000000308077221 */ /* 0x004fc80000000100 */
[----:B------:R-:W-:-:S04]  /*0dc0*/  FFMA R6, R7, R7, R6 ;  /* 0x0000000707067223 */ /* 0x000fc80000000006 */
[----:B-1----:R-:W-:-:S05]  /*0dd0*/  FADD R6, R6, UR4 ;  /* 0x0000000406067e21 */ /* 0x002fca0008000000 */
[----:B------:R-:W-:-:S13]  /*0de0*/  FSETP.GT.AND P0, PT, R6, 1.00000001335143196e-10, PT ;  /* 0x2edbe6ff0600780b */ /* 0x000fda0003f04000 */
[----:B------:R-:W-:Y:S05]  /*0df0*/  @!P0 BRA `(.L_x_2) ;  /* 0x00000000003c8947 */ /* 0x000fea0003800000 */
[----:B------:R-:W0:Y:S01]  /*0e00*/  LDC.64 R2, c[0x0][0x390] ;  /* 0x0000e400ff027b82 */ /* 0x000e220000000a00 */
[----:B------:R-:W-:Y:S01]  /*0e10*/  FSETP.GEU.AND P0, PT, |R6|, 1.175494350822287508e-38, PT ;  /* 0x008000000600780b */ /* 0x000fe20003f0e200 */
[----:B------:R-:W1:Y:S01]  /*0e20*/  LDCU UR4, c[0x0][0x3b0] ;  /* 0x00007600ff0477ac */ /* 0x000e620008000800 */
[----:B0-----:R-:W-:-:S06]  /*0e30*/  IMAD.WIDE.U32 R2, R13, 0x4, R2 ;  /* 0x000000040d027825 */ /* 0x001fcc00078e0002 */
[----:B------:R-:W1:Y:S05]  /*0e40*/  LDG.E.CONSTANT R2, desc[UR12][R2.64] ;  /* 0x0000000c02027981 */ /* 0x000e6a000c1e9900 */
[----:B------:R-:W-:-:S04]  /*0e50*/  @!P0 FMUL R6, R6, 16777216 ;  /* 0x4b80000006068820 */ /* 0x000fc80000400000 */
[----:B------:R-:W0:Y:S02]  /*0e60*/  MUFU.RSQ R4, R6 ;  /* 0x0000000600047308 */ /* 0x000e240000001400 */
[----:B0-----:R-:W-:-:S04]  /*0e70*/  @!P0 FMUL R4, R4, 4096 ;  /* 0x4580000004048820 */ /* 0x001fc80000400000 */
[----:B------:R-:W-:-:S04]  /*0e80*/  FMUL R5, R4, R4 ;  /* 0x0000000404057220 */ /* 0x000fc80000400000 */
[----:B------:R-:W-:Y:S01]  /*0e90*/  FMUL R5, R4, R5 ;  /* 0x0000000504057220 */ /* 0x000fe20000400000 */
[----:B-1----:R-:W-:-:S04]  /*0ea0*/  FMUL R14, R2, UR4 ;  /* 0x00000004020e7c20 */ /* 0x002fc80008400000 */
[----:B------:R-:W-:-:S05]  /*0eb0*/  FMUL R5, R5, R14 ;  /* 0x0000000e05057220 */ /* 0x000fca0000400000 */
[----:B------:R-:W-:-:S05]  /*0ec0*/  FMNMX R5, R5, 1.00000000000000000000e+10, PT ;  /* 0x501502f905057809 */ /* 0x000fca0003800000 */
[-C--:B------:R-:W-:Y:S01]  /*0ed0*/  FFMA R10, R7, R5.reuse, R10 ;  /* 0x00000005070a7223 */ /* 0x080fe2000000000a */
[----:B------:R-:W-:-:S07]  /*0ee0*/  FFMA R12, R15, R5, R12 ;  /* 0x000000050f0c7223 */ /* 0x000fce000000000c */
.L_x_2:
[----:B------:R-:W-:Y:S05]  /*0ef0*/  BSYNC.RECONVERGENT B0 ;  /* 0x0000000000007941 */ /* 0x000fea0003800200 */
.L_x_1:
[----:B------:R-:W0:Y:S01]  /*0f00*/  LDCU UR4, c[0x0][0x3a8] ;  /* 0x00007500ff0477ac */ /* 0x000e220008000800 */
[----:B------:R-:W-:Y:S01]  /*0f10*/  BSSY.RECONVERGENT B0, `(.L_x_8) ;  /* 0x00000ff000007945 */ /* 0x000fe20003800200 */
[----:B------:R-:W1:Y:S01]  /*0f20*/  LDCU UR14, c[0x0][0x3ac] ;  /* 0x00007580ff0e77ac */ /* 0x000e620008000800 */
[----:B0-----:R-:W-:-:S13]  /*0f30*/  ISETP.GE.AND P0, PT, R11, UR4, PT ;  /* 0x000000040b007c0c */ /* 0x001fda000bf06270 */
[----:B-1----:R-:W-:Y:S05]  /*0f40*/  @P0 BRA `(.L_x_9) ;  /* 0x0000000c00ec0947 */ /* 0x002fea0003800000 */
[----:B------:R-:W-:Y:S01]  /*0f50*/  ISETP.NE.AND P0, PT, R0, R11, PT ;  /* 0x0000000b0000720c */ /* 0x000fe20003f05270 */
[----:B------:R-:W-:-:S12]  /*0f60*/  BSSY.RECONVERGENT B1, `(.L_x_10) ;  /* 0x000001f000017945 */ /* 0x000fd80003800200 */
[----:B------:R-:W-:Y:S05]  /*0f70*/  @!P0 BRA `(.L_x_11) ;  /* 0x0000000000748947 */ /* 0x000fea0003800000 */
        /* <DEDUP_REMOVED lines=29> */
.L_x_11:
[----:B------:R-:W-:Y:S05]  /*1150*/  BSYNC.RECONVERGENT B1 ;  /* 0x0000000000017941 */ /* 0x000fea0003800200 */
.L_x_10:
[----:B------:R-:W-:-:S04]  /*1160*/  IADD3 R11, PT, PT, R11, 0x1, RZ ;  /* 0x000000010b0b7810 */ /* 0x000fc80007ffe0ff */
[----:B------:R-:W-:-:S13]  /*1170*/  ISETP.GE.AND P0, PT, R11, UR4, PT ;  /* 0x000000040b007c0c */ /* 0x000fda000bf06270 */
[----:B------:R-:W-:Y:S05]  /*1180*/  @P0 BRA `(.L_x_9) ;  /* 0x0000000c005c0947 */ /* 0x000fea0003800000 */
[C---:B------:R-:W-:Y:S01]  /*1190*/  IADD3 R2, PT, PT, R11.reuse, -UR4, RZ ;  /* 0x800000040b027c10 */ /* 0x040fe2000fffe0ff */
[----:B------:R-:W-:Y:S01]  /*11a0*/  BSSY.RECONVERGENT B1, `(.L_x_12) ;  /* 0x000007a000017945 */ /* 0x000fe20003800200 */
[----:B------:R-:W-:Y:S02]  /*11b0*/  IADD3 R13, PT, PT, -R11, UR4, RZ ;  /* 0x000000040b0d7c10 */ /* 0x000fe4000fffe1ff */
[----:B------:R-:W-:Y:S02]  /*11c0*/  ISETP.GT.U32.AND P0, PT, R2, -0x4, PT ;  /* 0xfffffffc0200780c */ /* 0x000fe40003f04070 */
[----:B------:R-:W-:-:S11]  /*11d0*/  LOP3.LUT P1, R22, R13, 0x3, RZ, 0xc0, !PT ;  /* 0x000000030d167812 */ /* 0x000fd6000782c0ff */
[----:B------:R-:W-:Y:S05]  /*11e0*/  @P0 BRA `(.L_x_13) ;  /* 0x0000000400d40947 */ /* 0x000fea0003800000 */
[----:B------:R-:W0:Y:S01]  /*11f0*/  LDCU.128 UR8, c[0x0][0x380] ;  /* 0x00007000ff0877ac */ /* 0x000e220008000c00 */
[----:B------:R-:W-:Y:S01]  /*1200*/  HFMA2 R2, -RZ, RZ, 0, 4.76837158203125e-07 ;  /* 0x00000008ff027431 */ /* 0x000fe200000001ff */
[----:B------:R-:W-:Y:S01]  /*1210*/  MOV R3, 0x0 ;  /* 0x0000000000037802 */ /* 0x000fe20000000f00 */
[----:B------:R-:W1:Y:S01]  /*1220*/  LDCU.64 UR6, c[0x0][0x390] ;  /* 0x00007200ff0677ac */ /* 0x000e620008000a00 */
[----:B------:R-:W-:-:S04]  /*1230*/  LOP3.LUT R14, R13, 0xfffffffc, RZ, 0xc0, !PT ;  /* 0xfffffffc0d0e7812 */ /* 0x000fc800078ec0ff */
[----:B------:R-:W-:Y:S01]  /*1240*/  IADD3 R14, PT, PT, -R14, RZ, RZ ;  /* 0x000000ff0e0e7210 */ /* 0x000fe20007ffe1ff */
[----:B------:R-:W-:-:S03]  /*1250*/  IMAD.WIDE.U32 R2, R11, 0x4, R2 ;  /* 0x000000040b027825 */ /* 0x000fc600078e0002 */
[C---:B0-----:R-:W-:Y:S02]  /*1260*/  IADD3 R6, P0, PT, R2.reuse, UR8, RZ ;  /* 0x0000000802067c10 */ /* 0x041fe4000ff1e0ff */
[C---:B------:R-:W-:Y:S02]  /*1270*/  IADD3 R15, P2, PT, R2.reuse, UR10, RZ ;  /* 0x0000000a020f7c10 */ /* 0x040fe4000ff5e0ff */
[----:B-1----:R-:W-:Y:S02]  /*1280*/  IADD3 R4, P3, PT, R2, UR6, RZ ;  /* 0x0000000602047c10 */ /* 0x002fe4000ff7e0ff */
[C---:B------:R-:W-:Y:S02]  /*1290*/  IADD3.X R7, PT, PT, R3.reuse, UR9, RZ, P0, !PT ;  /* 0x0000000903077c10 */ /* 0x040fe400087fe4ff */
[C---:B------:R-:W-:Y:S02]  /*12a0*/  IADD3.X R16, PT, PT, R3.reuse, UR11, RZ, P2, !PT ;  /* 0x0000000b03107c10 */ /* 0x040fe400097fe4ff */
[----:B------:R-:W-:-:S07]  /*12b0*/  IADD3.X R5, PT, PT, R3, UR7, RZ, P3, !PT ;  /* 0x0000000703057c10 */ /* 0x000fce0009ffe4ff */
.L_x_14:
[----:B------:R-:W-:Y:S01]  /*12c0*/  MOV R2, R15 ;  /* 0x0000000f00027202 */ /* 0x000fe20000000f00 */
[----:B------:R-:W2:Y:S01]  /*12d0*/  LDG.E.CONSTANT R23, desc[UR12][R6.64+-0x8] ;  /* 0xfffff80c06177981 */ /* 0x000ea2000c1e9900 */
[----:B------:R-:W-:-:S03]  /*12e0*/  MOV R3, R16 ;  /* 0x0000001000037202 */ /* 0x000fc60000000f00 */
[----:B------:R-:W3:Y:S04]  /*12f0*/  LDG.E.CONSTANT R17, desc[UR12][R6.64+-0x4] ;  /* 0xfffffc0c06117981 */ /* 0x000ee8000c1e9900 */
[----:B------:R-:W4:Y:S04]  /*1300*/  LDG.E.CONSTANT R16, desc[UR12][R2.64+-0x8] ;  /* 0xfffff80c02107981 */ /* 0x000f28000c1e9900 */
[----:B------:R-:W3:Y:S01]  /*1310*/  LDG.E.CONSTANT R20, desc[UR12][R2.64+-0x4] ;  /* 0xfffffc0c02147981 */ /* 0x000ee2000c1e9900 */
[----:B------:R-:W-:-:S03]  /*1320*/  PLOP3.LUT P0, PT, PT, PT, PT, 0x80, 0x8 ;  /* 0x000000000008781c */ /* 0x000fc60003f0f070 */
[----:B------:R-:W3:Y:S01]  /*1330*/  LDG.E.CONSTANT R25, desc[UR12][R6.64] ;  /* 0x0000000c06197981 */ /* 0x000ee2000c1e9900 */
[----:B--2--5:R-:W-:Y:S01]  /*1340*/  FADD R23, -R8, R23 ;  /* 0x0000001708177221 */ /* 0x024fe20000000100 */
[----:B----4-:R-:W-:-:S04]  /*1350*/  FADD R19, -R9, R16 ;  /* 0x0000001009137221 */ /* 0x010fc80000000100 */
[----:B------:R-:W-:-:S04]  /*1360*/  FMUL R16, R19, R19 ;  /* 0x0000001313107220 */ /* 0x000fc80000400000 */
[----:B------:R-:W-:-:S04]  /*1370*/  FFMA R16, R23, R23, R16 ;  /* 0x0000001717107223 */ /* 0x000fc80000000010 */
[----:B------:R-:W-:-:S05]  /*1380*/  FADD R26, R16, UR14 ;  /* 0x0000000e101a7e21 */ /* 0x000fca0008000000 */
[----:B------:R-:W-:-:S13]  /*1390*/  FSETP.GT.AND P3, PT, R26, 1.00000001335143196e-10, PT ;  /* 0x2edbe6ff1a00780b */ /* 0x000fda0003f64000 */
[----:B------:R-:W2:Y:S01]  /*13a0*/  @P3 LDG.E.CONSTANT R16, desc[UR12][R4.64+-0x8] ;  /* 0xfffff80c04103981 */ /* 0x000ea2000c1e9900 */
[----:B------:R-:W-:Y:S01]  /*13b0*/  @P3 FSETP.GEU.AND P2, PT, |R26|, 1.175494350822287508e-38, PT ;  /* 0x008000001a00380b */ /* 0x000fe20003f4e200 */
[----:B------:R-:W2:Y:S03]  /*13c0*/  @P3 LDC R21, c[0x0][0x3b0] ;  /* 0x0000ec00ff153b82 */ /* 0x000ea60000000800 */
[----:B------:R-:W-:-:S13]  /*13d0*/  @P3 PLOP3.LUT P0, PT, P2, PT, PT, 0x80, 0x8 ;  /* 0x000000000008381c */ /* 0x000fda000170f070 */
[----:B------:R-:W-:-:S04]  /*13e0*/  @!P0 FMUL R26, R26, 16777216 ;  /* 0x4b8000001a1a8820 */ /* 0x000fc80000400000 */
[----:B------:R-:W0:Y:S01]  /*13f0*/  @P3 MUFU.RSQ R18, R26 ;  /* 0x0000001a00123308 */ /* 0x000e220000001400 */
[----:B---3--:R-:W-:Y:S02]  /*1400*/  FADD R15, -R9, R20 ;  /* 0x00000014090f7221 */ /* 0x008fe40000000100 */
[----:B------:R-:W3:Y:S01]  /*1410*/  LDG.E.CONSTANT R20, desc[UR12][R2.64] ;  /* 0x0000000c02147981 */ /* 0x000ee2000c1e9900 */
[----:B------:R-:W-:Y:S01]  /*1420*/  FADD R17, -R8, R17 ;  /* 0x0000001108117221 */ /* 0x000fe20000000100 */
[----:B------:R-:W-:-:S04]  /*1430*/  FMUL R24, R15, R15 ;  /* 0x0000000f0f187220 */ /* 0x000fc80000400000 */
[----:B------:R-:W-:Y:S01]  /*1440*/  FFMA R24, R17, R17, R24 ;  /* 0x0000001111187223 */ /* 0x000fe20000000018 */
[----:B0-----:R-:W-:-:S04]  /*1450*/  @!P0 FMUL R18, R18, 4096 ;  /* 0x4580000012128820 */ /* 0x001fc80000400000 */
[----:B------:R-:W-:Y:S01]  /*1460*/  @P3 FMUL R27, R18, R18 ;  /* 0x00000012121b3220 */ /* 0x000fe20000400000 */
[----:B------:R-:W-:-:S03]  /*1470*/  FADD R24, R24, UR14 ;  /* 0x0000000e18187e21 */ /* 0x000fc60008000000 */
[----:B------:R-:W-:Y:S02]  /*1480*/  @P3 FMUL R27, R18, R27 ;  /* 0x0000001b121b3220 */ /* 0x000fe40000400000 */
[----:B------:R-:W4:Y:S01]  /*1490*/  LDG.E.CONSTANT R18, desc[UR12][R2.64+0x4] ;  /* 0x0000040c02127981 */ /* 0x000f22000c1e9900 */
[----:B------:R-:W-:Y:S01]  /*14a0*/  FSETP.GT.AND P2, PT, R24, 1.00000001335143196e-10, PT ;  /* 0x2edbe6ff1800780b */ /* 0x000fe20003f44000 */
[----:B--2---:R-:W-:Y:S02]  /*14b0*/  @P3 FMUL R16, R16, R21 ;  /* 0x0000001510103220 */ /* 0x004fe40000400000 */
[----:B------:R-:W2:Y:S02]  /*14c0*/  LDG.E.CONSTANT R21, desc[UR12][R6.64+0x4] ;  /* 0x0000040c06157981 */ /* 0x000ea4000c1e9900 */
[----:B------:R-:W-:-:S08]  /*14d0*/  @P3 FMUL R27, R27, R16 ;  /* 0x000000101b1b3220 */ /* 0x000fd00000400000 */
[----:B------:R-:W2:Y:S01]  /*14e0*/  @P2 LDG.E.CONSTANT R16, desc[UR12][R4.64+-0x4] ;  /* 0xfffffc0c04102981 */ /* 0x000ea2000c1e9900 */
[----:B------:R-:W-:Y:S02]  /*14f0*/  @P2 FSETP.GEU.AND P4, PT, |R24|, 1.175494350822287508e-38, PT ;  /* 0x008000001800280b */ /* 0x000fe40003f8e200 */
[----:B------:R-:W-:Y:S02]  /*1500*/  PLOP3.LUT P0, PT, PT, PT, PT, 0x80, 0x8 ;  /* 0x000000000008781c */ /* 0x000fe40003f0f070 */
[----:B------:R-:W-:-:S13]  /*1510*/  @P2 PLOP3.LUT P0, PT, P4, PT, PT, 0x80, 0x8 ;  /* 0x000000000008281c */ /* 0x000fda000270f070 */
[----:B------:R-:W-:-:S04]  /*1520*/  @!P0 FMUL R24, R24, 16777216 ;  /* 0x4b80000018188820 */ /* 0x000fc80000400000 */
[----:B------:R-:W0:Y:S01]  /*1530*/  @P2 MUFU.RSQ R26, R24 ;  /* 0x00000018001a2308 */ /* 0x000e220000001400 */
[----:B------:R-:W-:-:S05]  /*1540*/  @P3 FMNMX R27, R27, 1.00000000000000000000e+10, PT ;  /* 0x501502f91b1b3809 */ /* 0x000fca0003800000 */
[-C--:B------:R-:W-:Y:S01]  /*1550*/  @P3 FFMA R12, R19, R27.reuse, R12 ;  /* 0x0000001b130c3223 */ /* 0x080fe2000000000c */
[----:B---3--:R-:W-:Y:S01]  /*1560*/  FADD R19, -R9, R20 ;  /* 0x0000001409137221 */ /* 0x008fe20000000100 */
[----:B------:R-:W-:Y:S01]  /*1570*/  @P3 FFMA R10, R23, R27, R10 ;  /* 0x0000001b170a3223 */ /* 0x000fe2000000000a */
[----:B------:R-:W-:Y:S01]  /*1580*/  FADD R23, -R8, R25 ;  /* 0x0000001908177221 */ /* 0x000fe20000000100 */
[----:B------:R-:W1:Y:S01]  /*1590*/  @P2 LDC R27, c[0x0][0x3b0] ;  /* 0x0000ec00ff1b2b82 */ /* 0x000e620000000800 */
[----:B------:R-:W-:Y:S01]  /*15a0*/  FMUL R20, R19, R19 ;  /* 0x0000001313147220 */ /* 0x000fe20000400000 */
[----:B0-----:R-:W-:-:S04]  /*15b0*/  @!P0 FMUL R26, R26, 4096 ;  /* 0x458000001a1a8820 */ /* 0x001fc80000400000 */
[----:B------:R-:W-:Y:S01]  /*15c0*/  @P2 FMUL R25, R26, R26 ;  /* 0x0000001a1a192220 */ /* 0x000fe20000400000 */
[----:B------:R-:W-:-:S03]  /*15d0*/  FFMA R20, R23, R23, R20 ;  /* 0x0000001717147223 */ /* 0x000fc60000000014 */
[----:B------:R-:W-:Y:S01]  /*15e0*/  @P2 FMUL R26, R26, R25 ;  /* 0x000000191a1a2220 */ /* 0x000fe20000400000 */
[----:B----4-:R-:W-:Y:S01]  /*15f0*/  FADD R25, -R9, R18 ;  /* 0x0000001209197221 */ /* 0x010fe20000000100 */
[----:B------:R-:W-:-:S03]  /*1600*/  FADD R20, R20, UR14 ;  /* 0x0000000e14147e21 */ /* 0x000fc60008000000 */
[----:B------:R-:W-:Y:S02]  /*1610*/  FMUL R18, R25, R25 ;  /* 0x0000001919127220 */ /* 0x000fe40000400000 */
[----:B------:R-:W-:Y:S01]  /*1620*/  FSETP.GT.AND P3, PT, R20, 1.00000001335143196e-10, PT ;  /* 0x2edbe6ff1400780b */ /* 0x000fe20003f64000 */
[----:B--2---:R-:W-:-:S04]  /*1630*/  FADD R21, -R8, R21 ;  /* 0x0000001508157221 */ /* 0x004fc80000000100 */
[----:B------:R-:W-:-:S04]  /*1640*/  FFMA R18, R21, R21, R18 ;  /* 0x0000001515127223 */ /* 0x000fc80000000012 */
[----:B------:R-:W-:Y:S01]  /*1650*/  FADD R18, R18, UR14 ;  /* 0x0000000e12127e21 */ /* 0x000fe20008000000 */
[----:B-1----:R-:W-:-:S03]  /*1660*/  @P2 FMUL R27, R16, R27 ;  /* 0x0000001b101b2220 */ /* 0x002fc60000400000 */
[----:B------:R-:W2:Y:S01]  /*1670*/  @P3 LDG.E.CONSTANT R16, desc[UR12][R4.64] ;  /* 0x0000000c04103981 */ /* 0x000ea2000c1e9900 */
[----:B------:R-:W-:Y:S01]  /*1680*/  FSETP.GT.AND P4, PT, R18, 1.00000001335143196e-10, PT ;  /* 0x2edbe6ff1200780b */ /* 0x000fe20003f84000 */
[----:B------:R-:W-:-:S12]  /*1690*/  @P2 FMUL R24, R26, R27 ;  /* 0x0000001b1a182220 */ /* 0x000fd80000400000 */
[----:B------:R0:W3:Y:S01]  /*16a0*/  @P4 LDG.E.CONSTANT R26, desc[UR12][R4.64+0x4] ;  /* 0x0000040c041a4981 */ /* 0x0000e2000c1e9900 */
[----:B------:R-:W-:Y:S02]  /*16b0*/  @P3 FSETP.GEU.AND P5, PT, |R20|, 1.175494350822287508e-38, PT ;  /* 0x008000001400380b */ /* 0x000fe40003fae200 */
[----:B------:R-:W-:Y:S02]  /*16c0*/  PLOP3.LUT P0, PT, PT, PT, PT, 0x80, 0x8 ;  /* 0x000000000008781c */ /* 0x000fe40003f0f070 */
[----:B------:R-:W-:-:S13]  /*16d0*/  @P3 PLOP3.LUT P0, PT, P5, PT, PT, 0x80, 0x8 ;  /* 0x000000000008381c */ /* 0x000fda0002f0f070 */
[----:B------:R-:W-:-:S04]  /*16e0*/  @!P0 FMUL R20, R20, 16777216 ;  /* 0x4b80000014148820 */ /* 0x000fc80000400000 */
[----:B------:R-:W1:Y:S01]  /*16f0*/  @P3 MUFU.RSQ R27, R20 ;  /* 0x00000014001b3308 */ /* 0x000e620000001400 */
[----:B------:R-:W-:Y:S02]  /*1700*/  @P4 FSETP.GEU.AND P5, PT, |R18|, 1.175494350822287508e-38, PT ;  /* 0x008000001200480b */ /* 0x000fe40003fae200 */
[----:B------:R-:W-:Y:S01]  /*1710*/  @P2 FMNMX R24, R24, 1.00000000000000000000e+10, PT ;  /* 0x501502f918182809 */ /* 0x000fe20003800000 */
[----:B-1----:R-:W-:Y:S01]  /*1720*/  @!P0 FMUL R27, R27, 4096 ;  /* 0x458000001b1b8820 */ /* 0x002fe20000400000 */
[----:B------:R-:W-:Y:S02]  /*1730*/  PLOP3.LUT P0, PT, PT, PT, PT, 0x80, 0x8 ;  /* 0x000000000008781c */ /* 0x000fe40003f0f070 */
[----:B------:R-:W-:Y:S01]  /*1740*/  @P4 PLOP3.LUT P0, PT, P5, PT, PT, 0x80, 0x8 ;  /* 0x000000000008481c */ /* 0x000fe20002f0f070 */
[----:B------:R-:W-:Y:S02]  /*1750*/  @P2 FFMA R10, R17, R24, R10 ;  /* 0x00000018110a2223 */ /* 0x000fe4000000000a */
[----:B------:R-:W2:Y:S01]  /*1760*/  @P3 LDC R17, c[0x0][0x3b0] ;  /* 0x0000ec00ff113b82 */ /* 0x000ea20000000800 */
[----:B------:R-:W-:-:S04]  /*1770*/  @P3 FMUL R28, R27, R27 ;  /* 0x0000001b1b1c3220 */ /* 0x000fc80000400000 */
[----:B------:R-:W-:-:S03]  /*1780*/  @P3 FMUL R28, R27, R28 ;  /* 0x0000001c1b1c3220 */ /* 0x000fc60000400000 */
[----:B------:R-:W3:Y:S02]  /*1790*/  @P4 LDC R27, c[0x0][0x3b0] ;  /* 0x0000ec00ff1b4b82 */ /* 0x000ee40000000800 */
[----:B------:R-:W-:-:S04]  /*17a0*/  @!P0 FMUL R18, R18, 16777216 ;  /* 0x4b80000012128820 */ /* 0x000fc80000400000 */
[----:B------:R-:W1:Y:S01]  /*17b0*/  @P4 MUFU.RSQ R20, R18 ;  /* 0x0000001200144308 */ /* 0x000e620000001400 */
[----:B------:R-:W-:-:S04]  /*17c0*/  IADD3 R14, PT, PT, R14, 0x4, RZ ;  /* 0x000000040e0e7810 */ /* 0x000fc80007ffe0ff */
[----:B------:R-:W-:Y:S01]  /*17d0*/  ISETP.NE.AND P5, PT, R14, RZ, PT ;  /* 0x000000ff0e00720c */ /* 0x000fe20003fa5270 */
[----:B-1----:R-:W-:Y:S01]  /*17e0*/  @!P0 FMUL R20, R20, 4096 ;  /* 0x4580000014148820 */ /* 0x002fe20000400000 */
[----:B------:R-:W-:Y:S01]  /*17f0*/  IADD3 R6, P0, PT, R6, 0x10, RZ ;  /* 0x0000001006067810 */ /* 0x000fe20007f1e0ff */
[----:B------:R-:W-:Y:S01]  /*1800*/  @P2 FFMA R12, R15, R24, R12 ;  /* 0x000000180f0c2223 */ /* 0x000fe2000000000c */
[----:B0-----:R-:W-:Y:S02]  /*1810*/  IADD3 R4, P2, PT, R4, 0x10, RZ ;  /* 0x0000001004047810 */ /* 0x001fe40007f5e0ff */
[----:B------:R-:W-:Y:S02]  /*1820*/  IADD3.X R7, PT, PT, RZ, R7, RZ, P0, !PT ;  /* 0x00000007ff077210 */ /* 0x000fe400007fe4ff */
[----:B------:R-:W-:Y:S02]  /*1830*/  IADD3 R15, P0, PT, R2, 0x10, RZ ;  /* 0x00000010020f7810 */ /* 0x000fe40007f1e0ff */
[----:B------:R-:W-:-:S02]  /*1840*/  IADD3.X R5, PT, PT, RZ, R5, RZ, P2, !PT ;  /* 0x00000005ff057210 */ /* 0x000fc400017fe4ff */
[----:B------:R-:W-:Y:S01]  /*1850*/  IADD3 R11, PT, PT, R11, 0x4, RZ ;  /* 0x000000040b0b7810 */ /* 0x000fe20007ffe0ff */
[----:B--2---:R-:W-:-:S04]  /*1860*/  @P3 FMUL R17, R16, R17 ;  /* 0x0000001110113220 */ /* 0x004fc80000400000 */
[----:B------:R-:W-:Y:S01]  /*1870*/  @P3 FMUL R16, R28, R17 ;  /* 0x000000111c103220 */ /* 0x000fe20000400000 */
[----:B------:R-:W-:-:S04]  /*1880*/  @P4 FMUL R17, R20, R20 ;  /* 0x0000001414114220 */ /* 0x000fc80000400000 */
[----:B------:R-:W-:Y:S01]  /*1890*/  @P4 FMUL R17, R20, R17 ;  /* 0x0000001114114220 */ /* 0x000fe20000400000 */
[----:B------:R-:W-:Y:S01]  /*18a0*/  @P3 FMNMX R16, R16, 1.00000000000000000000e+10, PT ;  /* 0x501502f910103809 */ /* 0x000fe20003800000 */
[----:B---3--:R-:W-:-:S04]  /*18b0*/  @P4 FMUL R26, R26, R27 ;  /* 0x0000001b1a1a4220 */ /* 0x008fc80000400000 */
[----:B------:R-:W-:Y:S01]  /*18c0*/  @P4 FMUL R17, R17, R26 ;  /* 0x0000001a11114220 */ /* 0x000fe20000400000 */
[-C--:B------:R-:W-:Y:S01]  /*18d0*/  @P3 FFMA R10, R23, R16.reuse, R10 ;  /* 0x00000010170a3223 */ /* 0x080fe2000000000a */
[----:B------:R-:W-:-:S03]  /*18e0*/  @P3 FFMA R12, R19, R16, R12 ;  /* 0x00000010130c3223 */ /* 0x000fc6000000000c */
[----:B------:R-:W-:Y:S02]  /*18f0*/  @P4 FMNMX R17, R17, 1.00000000000000000000e+10, PT ;  /* 0x501502f911114809 */ /* 0x000fe40003800000 */
[----:B------:R-:W-:-:S03]  /*1900*/  IADD3.X R16, PT, PT, RZ, R3, RZ, P0, !PT ;  /* 0x00000003ff107210 */ /* 0x000fc600007fe4ff */
[-C--:B------:R-:W-:Y:S01]  /*1910*/  @P4 FFMA R10, R21, R17.reuse, R10 ;  /* 0x00000011150a4223 */ /* 0x080fe2000000000a */
[----:B------:R-:W-:Y:S01]  /*1920*/  @P4 FFMA R12, R25, R17, R12 ;  /* 0x00000011190c4223 */ /* 0x000fe2000000000c */
[----:B------:R-:W-:Y:S06]  /*1930*/  @P5 BRA `(.L_x_14) ;  /* 0xfffffff800605947 */ /* 0x000fec000383ffff */
.L_x_13:
[----:B------:R-:W-:Y:S05]  /*1940*/  BSYNC.RECONVERGENT B1 ;  /* 0x0000000000017941 */ /* 0x000fea0003800200 */
.L_x_12:
        /* <DEDUP_REMOVED lines=16> */
[C---:B---3-5:R-:W-:Y:S01]  /*1a50*/  FADD R13, -R9.reuse, R4 ;  /* 0x00000004090d7221 */ /* 0x068fe20000000100 */
[----:B--2---:R-:W-:-:S02]  /*1a60*/  FADD R5, -R9, R2 ;  /* 0x0000000209057221 */ /* 0x004fc40000000100 */
[----:B------:R-:W0:Y:S01]  /*1a70*/  LDC.64 R2, c[0x0][0x390] ;  /* 0x0000e400ff027b82 */ /* 0x000e220000000a00 */
[C---:B----4-:R-:W-:Y:S01]  /*1a80*/  FADD R7, -R8.reuse, R7 ;  /* 0x0000000708077221 */ /* 0x050fe20000000100 */
[----:B------:R-:W-:Y:S01]  /*1a90*/  FMUL R4, R5, R5 ;  /* 0x0000000505047220 */ /* 0x000fe20000400000 */
[----:B------:R-:W-:Y:S01]  /*1aa0*/  FMUL R6, R13, R13 ;  /* 0x0000000d0d067220 */ /* 0x000fe20000400000 */
[----:B------:R-:W-:Y:S02]  /*1ab0*/  FADD R15, -R8, R15 ;  /* 0x0000000f080f7221 */ /* 0x000fe40000000100 */
[----:B------:R-:W-:Y:S02]  /*1ac0*/  FFMA R4, R7, R7, R4 ;  /* 0x0000000707047223 */ /* 0x000fe40000000004 */
[----:B------:R-:W-:Y:S02]  /*1ad0*/  FFMA R6, R15, R15, R6 ;  /* 0x0000000f0f067223 */ /* 0x000fe40000000006 */
[----:B-1----:R-:W-:-:S02]  /*1ae0*/  FADD R4, R4, UR5 ;  /* 0x0000000504047e21 */ /* 0x002fc40008000000 */
[----:B------:R-:W-:-:S03]  /*1af0*/  FADD R16, R6, UR5 ;  /* 0x0000000506107e21 */ /* 0x000fc60008000000 */
[----:B------:R-:W-:Y:S02]  /*1b00*/  FSETP.GT.AND P4, PT, R4, 1.00000001335143196e-10, PT ;  /* 0x2edbe6ff0400780b */ /* 0x000fe40003f84000 */
[----:B------:R-:W-:Y:S01]  /*1b10*/  FSETP.GT.AND P3, PT, R16, 1.00000001335143196e-10, PT ;  /* 0x2edbe6ff1000780b */ /* 0x000fe20003f64000 */
[----:B0-----:R-:W-:-:S10]  /*1b20*/  IMAD.WIDE.U32 R2, R11, 0x4, R2 ;  /* 0x000000040b027825 */ /* 0x001fd400078e0002 */
        /* <DEDUP_REMOVED lines=30> */
.L_x_16:
[----:B------:R-:W-:Y:S05]  /*1d10*/  BSYNC.RECONVERGENT B1 ;  /* 0x0000000000017941 */ /* 0x000fea0003800200 */
.L_x_15:
        /* <DEDUP_REMOVED lines=30> */
.L_x_9:
[----:B------:R-:W-:Y:S05]  /*1f00*/  BSYNC.RECONVERGENT B0 ;  /* 0x0000000000007941 */ /* 0x000fea0003800200 */
.L_x_8:
[----:B------:R-:W0:Y:S08]  /*1f10*/  LDC.64 R2, c[0x0][0x398] ;  /* 0x0000e600ff027b82 */ /* 0x000e300000000a00 */
[----:B------:R-:W1:Y:S01]  /*1f20*/  LDC.64 R4, c[0x0][0x3a0] ;  /* 0x0000e800ff047b82 */ /* 0x000e620000000a00 */
[----:B0-----:R-:W-:-:S05]  /*1f30*/  IMAD.WIDE R2, R0, 0x4, R2 ;  /* 0x0000000400027825 */ /* 0x001fca00078e0202 */
[----:B------:R-:W-:Y:S01]  /*1f40*/  STG.E desc[UR12][R2.64], R10 ;  /* 0x0000000a02007986 */ /* 0x000fe2000c10190c */
[----:B-1----:R-:W-:-:S05]  /*1f50*/  IMAD.WIDE R4, R0, 0x4, R4 ;  /* 0x0000000400047825 */ /* 0x002fca00078e0204 */
[----:B------:R-:W-:Y:S01]  /*1f60*/  STG.E desc[UR12][R4.64], R12 ;  /* 0x0000000c04007986 */ /* 0x000fe2000c10190c */
[----:B------:R-:W-:Y:S05]  /*1f70*/  EXIT ;  /* 0x000000000000794d */ /* 0x000fea0003800000 */
.L_x_17:
        /* <DEDUP_REMOVED lines=16> */
.L_x_19:


//--------------------- .nv.shared.reserved.0     --------------------------
	.section	.nv.shared.reserved.0,"aw",@nobits
	.weak		__nv_reservedSMEM_offset_0_alias
	.size		__nv_reservedSMEM_offset_0_alias, 0, 64
	.other		__nv_reservedSMEM_offset_0_alias,@"STO_CUDA_RESERVED_SHARED STV_DEFAULT"
__nv_reservedSMEM_offset_0_alias:
	.zero		0
	.zero		64


//--------------------- .nv.constant0._Z13update_bodiesPfS_S_S_PKfS1_if --------------------------
	.section	.nv.constant0._Z13update_bodiesPfS_S_S_PKfS1_if,"a",@progbits
	.sectionflags	@""
	.align	4
.nv.constant0._Z13update_bodiesPfS_S_S_PKfS1_if:
	.zero		952


//--------------------- .nv.constant0._Z22compute_forces_nsquarePKfS0_S0_PfS1_iff --------------------------
	.section	.nv.constant0._Z22compute_forces_nsquarePKfS0_S0_PfS1_iff,"a",@progbits
	.sectionflags	@""
	.align	4
.nv.constant0._Z22compute_forces_nsquarePKfS0_S0_PfS1_iff:
	.zero		948


//--------------------- SYMBOLS --------------------------

	.type		.nv.reservedSmem.offset0,@object
	.size		.nv.reservedSmem.offset0,0x4
